//
// Generated by NVIDIA NVVM Compiler
//
// Compiler Build ID: CL-36424714
// Cuda compilation tools, release 13.0, V13.0.88
// Based on NVVM 20.0.0
//

.version 9.0
.target sm_100
.address_size 64

	// .globl	_Z11mmul_kernelPKfS0_Pfiii
// _ZZ11mmul_kernelPKfS0_PfiiiE2As has been demoted
// _ZZ11mmul_kernelPKfS0_PfiiiE2Bs has been demoted

.visible .entry _Z11mmul_kernelPKfS0_Pfiii(
	.param .u64 .ptr .align 1 _Z11mmul_kernelPKfS0_Pfiii_param_0,
	.param .u64 .ptr .align 1 _Z11mmul_kernelPKfS0_Pfiii_param_1,
	.param .u64 .ptr .align 1 _Z11mmul_kernelPKfS0_Pfiii_param_2,
	.param .u32 _Z11mmul_kernelPKfS0_Pfiii_param_3,
	.param .u32 _Z11mmul_kernelPKfS0_Pfiii_param_4,
	.param .u32 _Z11mmul_kernelPKfS0_Pfiii_param_5
)
{
	.reg .pred 	%p<10>;
	.reg .b32 	%r<82>;
	.reg .b32 	%f<70>;
	.reg .b64 	%rd<37>;
	// demoted variable
	.shared .align 4 .b8 _ZZ11mmul_kernelPKfS0_PfiiiE2As[16];
	// demoted variable
	.shared .align 4 .b8 _ZZ11mmul_kernelPKfS0_PfiiiE2Bs[16];
	ld.param.u64 	%rd5, [_Z11mmul_kernelPKfS0_Pfiii_param_0];
	ld.param.u64 	%rd6, [_Z11mmul_kernelPKfS0_Pfiii_param_1];
	ld.param.u64 	%rd4, [_Z11mmul_kernelPKfS0_Pfiii_param_2];
	ld.param.u32 	%r43, [_Z11mmul_kernelPKfS0_Pfiii_param_3];
	ld.param.u32 	%r44, [_Z11mmul_kernelPKfS0_Pfiii_param_4];
	ld.param.u32 	%r45, [_Z11mmul_kernelPKfS0_Pfiii_param_5];
	cvta.to.global.u64 	%rd1, %rd6;
	cvta.to.global.u64 	%rd2, %rd5;
	mov.u32 	%r1, %tid.x;
	mov.u32 	%r46, %ntid.x;
	mov.u32 	%r47, %ctaid.x;
	mad.lo.s32 	%r73, %r46, %r47, %r1;
	setp.ge.s32 	%p1, %r73, %r44;
	@%p1 bra 	$L__BB0_14;
	mov.u32 	%r3, %tid.y;
	mov.u32 	%r48, %ntid.y;
	mov.u32 	%r49, %ctaid.y;
	mad.lo.s32 	%r4, %r48, %r49, %r3;
	mov.u32 	%r5, %nctaid.x;
	shl.b32 	%r50, %r3, 3;
	mov.u32 	%r51, _ZZ11mmul_kernelPKfS0_PfiiiE2As;
	add.s32 	%r6, %r51, %r50;
	shl.b32 	%r52, %r1, 2;
	add.s32 	%r7, %r6, %r52;
	mov.u32 	%r53, _ZZ11mmul_kernelPKfS0_PfiiiE2Bs;
	add.s32 	%r9, %r53, %r52;
	add.s32 	%r8, %r9, %r50;
	mov.u32 	%r54, %nctaid.y;
	mul.lo.s32 	%r10, %r48, %r54;
	and.b32  	%r11, %r5, 3;
	add.s32 	%r55, %r3, 6;
	mul.lo.s32 	%r12, %r44, %r55;
	shl.b32 	%r13, %r44, 3;
	add.s32 	%r56, %r3, 4;
	mul.lo.s32 	%r14, %r44, %r56;
	add.s32 	%r57, %r3, 2;
	mul.lo.s32 	%r15, %r44, %r57;
	mul.lo.s32 	%r16, %r3, %r44;
	cvta.to.global.u64 	%rd3, %rd4;
$L__BB0_2:
	setp.ge.s32 	%p2, %r4, %r45;
	@%p2 bra 	$L__BB0_13;
	add.s32 	%r21, %r14, %r73;
	add.s32 	%r22, %r12, %r73;
	add.s32 	%r23, %r15, %r73;
	add.s32 	%r24, %r16, %r73;
	mov.u32 	%r74, %r4;
$L__BB0_4:
	setp.lt.u32 	%p3, %r5, 4;
	mad.lo.s32 	%r19, %r74, %r43, %r1;
	mov.f32 	%f69, 0f00000000;
	mov.b32 	%r81, 0;
	@%p3 bra 	$L__BB0_8;
	and.b32  	%r59, %r5, -4;
	neg.s32 	%r80, %r59;
	mov.f32 	%f69, 0f00000000;
	mov.u32 	%r75, %r24;
	mov.u32 	%r76, %r23;
	mov.u32 	%r77, %r21;
	mov.u32 	%r78, %r22;
	mov.u32 	%r79, %r19;
$L__BB0_6:
	mul.wide.u32 	%rd7, %r79, 4;
	add.s64 	%rd8, %rd2, %rd7;
	ld.global.f32 	%f12, [%rd8];
	st.shared.f32 	[%r7], %f12;
	mul.wide.u32 	%rd9, %r75, 4;
	add.s64 	%rd10, %rd1, %rd9;
	ld.global.f32 	%f13, [%rd10];
	st.shared.f32 	[%r8], %f13;
	bar.sync 	0;
	ld.shared.f32 	%f14, [%r6];
	ld.shared.f32 	%f15, [%r9];
	fma.rn.f32 	%f16, %f14, %f15, %f69;
	ld.shared.f32 	%f17, [%r6+4];
	ld.shared.f32 	%f18, [%r9+8];
	fma.rn.f32 	%f19, %f17, %f18, %f16;
	bar.sync 	0;
	add.s32 	%r60, %r79, 2;
	mul.wide.u32 	%rd11, %r60, 4;
	add.s64 	%rd12, %rd2, %rd11;
	ld.global.f32 	%f20, [%rd12];
	st.shared.f32 	[%r7], %f20;
	mul.wide.u32 	%rd13, %r76, 4;
	add.s64 	%rd14, %rd1, %rd13;
	ld.global.f32 	%f21, [%rd14];
	st.shared.f32 	[%r8], %f21;
	bar.sync 	0;
	ld.shared.f32 	%f22, [%r6];
	ld.shared.f32 	%f23, [%r9];
	fma.rn.f32 	%f24, %f22, %f23, %f19;
	ld.shared.f32 	%f25, [%r6+4];
	ld.shared.f32 	%f26, [%r9+8];
	fma.rn.f32 	%f27, %f25, %f26, %f24;
	bar.sync 	0;
	add.s32 	%r61, %r79, 4;
	mul.wide.u32 	%rd15, %r61, 4;
	add.s64 	%rd16, %rd2, %rd15;
	ld.global.f32 	%f28, [%rd16];
	st.shared.f32 	[%r7], %f28;
	mul.wide.u32 	%rd17, %r77, 4;
	add.s64 	%rd18, %rd1, %rd17;
	ld.global.f32 	%f29, [%rd18];
	st.shared.f32 	[%r8], %f29;
	bar.sync 	0;
	ld.shared.f32 	%f30, [%r6];
	ld.shared.f32 	%f31, [%r9];
	fma.rn.f32 	%f32, %f30, %f31, %f27;
	ld.shared.f32 	%f33, [%r6+4];
	ld.shared.f32 	%f34, [%r9+8];
	fma.rn.f32 	%f35, %f33, %f34, %f32;
	bar.sync 	0;
	add.s32 	%r62, %r79, 6;
	mul.wide.u32 	%rd19, %r62, 4;
	add.s64 	%rd20, %rd2, %rd19;
	ld.global.f32 	%f36, [%rd20];
	st.shared.f32 	[%r7], %f36;
	mul.wide.u32 	%rd21, %r78, 4;
	add.s64 	%rd22, %rd1, %rd21;
	ld.global.f32 	%f37, [%rd22];
	st.shared.f32 	[%r8], %f37;
	bar.sync 	0;
	ld.shared.f32 	%f38, [%r6];
	ld.shared.f32 	%f39, [%r9];
	fma.rn.f32 	%f40, %f38, %f39, %f35;
	ld.shared.f32 	%f41, [%r6+4];
	ld.shared.f32 	%f42, [%r9+8];
	fma.rn.f32 	%f69, %f41, %f42, %f40;
	bar.sync 	0;
	add.s32 	%r80, %r80, 4;
	add.s32 	%r79, %r79, 8;
	add.s32 	%r78, %r78, %r13;
	add.s32 	%r77, %r77, %r13;
	add.s32 	%r76, %r76, %r13;
	add.s32 	%r75, %r75, %r13;
	setp.ne.s32 	%p4, %r80, 0;
	@%p4 bra 	$L__BB0_6;
	shl.b32 	%r63, %r5, 1;
	and.b32  	%r81, %r63, -8;
$L__BB0_8:
	setp.eq.s32 	%p5, %r11, 0;
	@%p5 bra 	$L__BB0_12;
	setp.eq.s32 	%p6, %r11, 1;
	add.s32 	%r39, %r19, %r81;
	mul.wide.u32 	%rd23, %r39, 4;
	add.s64 	%rd24, %rd2, %rd23;
	ld.global.f32 	%f43, [%rd24];
	st.shared.f32 	[%r7], %f43;
	add.s32 	%r40, %r81, %r3;
	mad.lo.s32 	%r64, %r40, %r44, %r73;
	mul.wide.u32 	%rd25, %r64, 4;
	add.s64 	%rd26, %rd1, %rd25;
	ld.global.f32 	%f44, [%rd26];
	st.shared.f32 	[%r8], %f44;
	bar.sync 	0;
	ld.shared.f32 	%f45, [%r6];
	ld.shared.f32 	%f46, [%r9];
	fma.rn.f32 	%f47, %f45, %f46, %f69;
	ld.shared.f32 	%f48, [%r6+4];
	ld.shared.f32 	%f49, [%r9+8];
	fma.rn.f32 	%f69, %f48, %f49, %f47;
	bar.sync 	0;
	@%p6 bra 	$L__BB0_12;
	setp.eq.s32 	%p7, %r11, 2;
	add.s32 	%r65, %r39, 2;
	mul.wide.u32 	%rd27, %r65, 4;
	add.s64 	%rd28, %rd2, %rd27;
	ld.global.f32 	%f50, [%rd28];
	st.shared.f32 	[%r7], %f50;
	add.s32 	%r66, %r40, 2;
	mad.lo.s32 	%r67, %r66, %r44, %r73;
	mul.wide.u32 	%rd29, %r67, 4;
	add.s64 	%rd30, %rd1, %rd29;
	ld.global.f32 	%f51, [%rd30];
	st.shared.f32 	[%r8], %f51;
	bar.sync 	0;
	ld.shared.f32 	%f52, [%r6];
	ld.shared.f32 	%f53, [%r9];
	fma.rn.f32 	%f54, %f52, %f53, %f69;
	ld.shared.f32 	%f55, [%r6+4];
	ld.shared.f32 	%f56, [%r9+8];
	fma.rn.f32 	%f69, %f55, %f56, %f54;
	bar.sync 	0;
	@%p7 bra 	$L__BB0_12;
	add.s32 	%r68, %r39, 4;
	mul.wide.u32 	%rd31, %r68, 4;
	add.s64 	%rd32, %rd2, %rd31;
	ld.global.f32 	%f57, [%rd32];
	st.shared.f32 	[%r7], %f57;
	add.s32 	%r69, %r40, 4;
	mad.lo.s32 	%r70, %r69, %r44, %r73;
	mul.wide.u32 	%rd33, %r70, 4;
	add.s64 	%rd34, %rd1, %rd33;
	ld.global.f32 	%f58, [%rd34];
	st.shared.f32 	[%r8], %f58;
	bar.sync 	0;
	ld.shared.f32 	%f59, [%r6];
	ld.shared.f32 	%f60, [%r9];
	fma.rn.f32 	%f61, %f59, %f60, %f69;
	ld.shared.f32 	%f62, [%r6+4];
	ld.shared.f32 	%f63, [%r9+8];
	fma.rn.f32 	%f69, %f62, %f63, %f61;
	bar.sync 	0;
$L__BB0_12:
	mad.lo.s32 	%r71, %r74, %r44, %r73;
	mul.wide.s32 	%rd35, %r71, 4;
	add.s64 	%rd36, %rd3, %rd35;
	ld.global.f32 	%f64, [%rd36];
	add.f32 	%f65, %f69, %f64;
	st.global.f32 	[%rd36], %f65;
	add.s32 	%r74, %r74, %r10;
	setp.lt.s32 	%p8, %r74, %r45;
	@%p8 bra 	$L__BB0_4;
$L__BB0_13:
	mov.u32 	%r72, %ntid.x;
	mad.lo.s32 	%r73, %r72, %r5, %r73;
	setp.lt.s32 	%p9, %r73, %r44;
	@%p9 bra 	$L__BB0_2;
$L__BB0_14:
	ret;

}
	// .globl	_Z22mmul_kernel_not_sharedPKfS0_Pfiii
.visible .entry _Z22mmul_kernel_not_sharedPKfS0_Pfiii(
	.param .u64 .ptr .align 1 _Z22mmul_kernel_not_sharedPKfS0_Pfiii_param_0,
	.param .u64 .ptr .align 1 _Z22mmul_kernel_not_sharedPKfS0_Pfiii_param_1,
	.param .u64 .ptr .align 1 _Z22mmul_kernel_not_sharedPKfS0_Pfiii_param_2,
	.param .u32 _Z22mmul_kernel_not_sharedPKfS0_Pfiii_param_3,
	.param .u32 _Z22mmul_kernel_not_sharedPKfS0_Pfiii_param_4,
	.param .u32 _Z22mmul_kernel_not_sharedPKfS0_Pfiii_param_5
)
{
	.reg .pred 	%p<13>;
	.reg .b32 	%r<57>;
	.reg .b32 	%f<69>;
	.reg .b64 	%rd<40>;

	ld.param.u64 	%rd6, [_Z22mmul_kernel_not_sharedPKfS0_Pfiii_param_0];
	ld.param.u64 	%rd7, [_Z22mmul_kernel_not_sharedPKfS0_Pfiii_param_1];
	ld.param.u64 	%rd5, [_Z22mmul_kernel_not_sharedPKfS0_Pfiii_param_2];
	ld.param.u32 	%r26, [_Z22mmul_kernel_not_sharedPKfS0_Pfiii_param_4];
	ld.param.u32 	%r27, [_Z22mmul_kernel_not_sharedPKfS0_Pfiii_param_5];
	cvta.to.global.u64 	%rd1, %rd7;
	cvta.to.global.u64 	%rd2, %rd6;
	mov.u32 	%r28, %tid.x;
	mov.u32 	%r29, %ntid.x;
	mov.u32 	%r30, %ctaid.x;
	mad.lo.s32 	%r49, %r29, %r30, %r28;
	setp.ge.s32 	%p1, %r49, %r26;
	@%p1 bra 	$L__BB1_17;
	mov.u32 	%r31, %tid.y;
	mov.u32 	%r32, %ntid.y;
	mov.u32 	%r33, %ctaid.y;
	mad.lo.s32 	%r2, %r32, %r33, %r31;
	mov.u32 	%r3, %nctaid.x;
	mov.u32 	%r34, %nctaid.y;
	mul.lo.s32 	%r4, %r32, %r34;
	and.b32  	%r5, %r3, 7;
	and.b32  	%r6, %r3, 2147483640;
	shl.b32 	%r7, %r26, 3;
	add.s64 	%rd3, %rd2, 16;
	cvta.to.global.u64 	%rd4, %rd5;
	mul.wide.s32 	%rd32, %r26, 4;
$L__BB1_2:
	setp.ge.s32 	%p2, %r2, %r27;
	@%p2 bra 	$L__BB1_16;
	mov.u32 	%r50, %r2;
$L__BB1_4:
	ld.param.u32 	%r48, [_Z22mmul_kernel_not_sharedPKfS0_Pfiii_param_3];
	setp.lt.u32 	%p3, %r3, 8;
	mul.lo.s32 	%r10, %r50, %r48;
	mov.f32 	%f68, 0f00000000;
	mov.b32 	%r55, 0;
	@%p3 bra 	$L__BB1_7;
	and.b32  	%r36, %r3, -8;
	neg.s32 	%r53, %r36;
	mov.f32 	%f68, 0f00000000;
	mov.u32 	%r51, %r10;
	mov.u32 	%r52, %r49;
$L__BB1_6:
	.pragma "nounroll";
	mul.wide.s32 	%rd8, %r51, 4;
	add.s64 	%rd9, %rd3, %rd8;
	ld.global.f32 	%f16, [%rd9+-16];
	mul.wide.s32 	%rd10, %r52, 4;
	add.s64 	%rd11, %rd1, %rd10;
	ld.global.f32 	%f17, [%rd11];
	fma.rn.f32 	%f18, %f16, %f17, %f68;
	ld.global.f32 	%f19, [%rd9+-12];
	mul.wide.s32 	%rd12, %r26, 4;
	add.s64 	%rd13, %rd11, %rd12;
	ld.global.f32 	%f20, [%rd13];
	fma.rn.f32 	%f21, %f19, %f20, %f18;
	ld.global.f32 	%f22, [%rd9+-8];
	add.s64 	%rd14, %rd13, %rd12;
	ld.global.f32 	%f23, [%rd14];
	fma.rn.f32 	%f24, %f22, %f23, %f21;
	ld.global.f32 	%f25, [%rd9+-4];
	add.s64 	%rd15, %rd14, %rd12;
	ld.global.f32 	%f26, [%rd15];
	fma.rn.f32 	%f27, %f25, %f26, %f24;
	ld.global.f32 	%f28, [%rd9];
	add.s64 	%rd16, %rd15, %rd12;
	ld.global.f32 	%f29, [%rd16];
	fma.rn.f32 	%f30, %f28, %f29, %f27;
	ld.global.f32 	%f31, [%rd9+4];
	add.s64 	%rd17, %rd16, %rd12;
	ld.global.f32 	%f32, [%rd17];
	fma.rn.f32 	%f33, %f31, %f32, %f30;
	ld.global.f32 	%f34, [%rd9+8];
	add.s64 	%rd18, %rd17, %rd12;
	ld.global.f32 	%f35, [%rd18];
	fma.rn.f32 	%f36, %f34, %f35, %f33;
	ld.global.f32 	%f37, [%rd9+12];
	add.s64 	%rd19, %rd18, %rd12;
	ld.global.f32 	%f38, [%rd19];
	fma.rn.f32 	%f68, %f37, %f38, %f36;
	add.s32 	%r53, %r53, 8;
	add.s32 	%r52, %r52, %r7;
	add.s32 	%r51, %r51, 8;
	setp.ne.s32 	%p4, %r53, 0;
	mov.u32 	%r55, %r6;
	@%p4 bra 	$L__BB1_6;
$L__BB1_7:
	setp.eq.s32 	%p5, %r5, 0;
	@%p5 bra 	$L__BB1_15;
	add.s32 	%r37, %r5, -1;
	setp.lt.u32 	%p6, %r37, 3;
	@%p6 bra 	$L__BB1_10;
	add.s32 	%r38, %r55, %r10;
	mul.wide.s32 	%rd20, %r38, 4;
	add.s64 	%rd21, %rd2, %rd20;
	ld.global.f32 	%f40, [%rd21];
	mad.lo.s32 	%r39, %r55, %r26, %r49;
	mul.wide.s32 	%rd22, %r39, 4;
	add.s64 	%rd23, %rd1, %rd22;
	ld.global.f32 	%f41, [%rd23];
	fma.rn.f32 	%f42, %f40, %f41, %f68;
	ld.global.f32 	%f43, [%rd21+4];
	mul.wide.s32 	%rd24, %r26, 4;
	add.s64 	%rd25, %rd23, %rd24;
	ld.global.f32 	%f44, [%rd25];
	fma.rn.f32 	%f45, %f43, %f44, %f42;
	ld.global.f32 	%f46, [%rd21+8];
	add.s64 	%rd26, %rd25, %rd24;
	ld.global.f32 	%f47, [%rd26];
	fma.rn.f32 	%f48, %f46, %f47, %f45;
	ld.global.f32 	%f49, [%rd21+12];
	add.s64 	%rd27, %rd26, %rd24;
	ld.global.f32 	%f50, [%rd27];
	fma.rn.f32 	%f68, %f49, %f50, %f48;
	add.s32 	%r55, %r55, 4;
$L__BB1_10:
	and.b32  	%r40, %r3, 3;
	setp.eq.s32 	%p7, %r40, 0;
	@%p7 bra 	$L__BB1_15;
	setp.eq.s32 	%p8, %r40, 1;
	@%p8 bra 	$L__BB1_13;
	add.s32 	%r41, %r55, %r10;
	mul.wide.s32 	%rd28, %r41, 4;
	add.s64 	%rd29, %rd2, %rd28;
	ld.global.f32 	%f52, [%rd29];
	mad.lo.s32 	%r42, %r55, %r26, %r49;
	mul.wide.s32 	%rd30, %r42, 4;
	add.s64 	%rd31, %rd1, %rd30;
	ld.global.f32 	%f53, [%rd31];
	fma.rn.f32 	%f54, %f52, %f53, %f68;
	ld.global.f32 	%f55, [%rd29+4];
	add.s64 	%rd33, %rd31, %rd32;
	ld.global.f32 	%f56, [%rd33];
	fma.rn.f32 	%f68, %f55, %f56, %f54;
	add.s32 	%r55, %r55, 2;
$L__BB1_13:
	and.b32  	%r43, %r3, 1;
	setp.eq.b32 	%p9, %r43, 1;
	not.pred 	%p10, %p9;
	@%p10 bra 	$L__BB1_15;
	add.s32 	%r44, %r55, %r10;
	mul.wide.s32 	%rd34, %r44, 4;
	add.s64 	%rd35, %rd2, %rd34;
	ld.global.f32 	%f57, [%rd35];
	mad.lo.s32 	%r45, %r55, %r26, %r49;
	mul.wide.s32 	%rd36, %r45, 4;
	add.s64 	%rd37, %rd1, %rd36;
	ld.global.f32 	%f58, [%rd37];
	fma.rn.f32 	%f68, %f57, %f58, %f68;
$L__BB1_15:
	mad.lo.s32 	%r46, %r50, %r26, %r49;
	mul.wide.s32 	%rd38, %r46, 4;
	add.s64 	%rd39, %rd4, %rd38;
	ld.global.f32 	%f59, [%rd39];
	add.f32 	%f60, %f68, %f59;
	st.global.f32 	[%rd39], %f60;
	add.s32 	%r50, %r50, %r4;
	setp.lt.s32 	%p11, %r50, %r27;
	@%p11 bra 	$L__BB1_4;
$L__BB1_16:
	mov.u32 	%r47, %ntid.x;
	mad.lo.s32 	%r49, %r47, %r3, %r49;
	setp.lt.s32 	%p12, %r49, %r26;
	@%p12 bra 	$L__BB1_2;
$L__BB1_17:
	ret;

}


// ===== COMPILED SASS (sm_100) =====

	.target	sm_100

	.elftype	@"ET_EXEC"


//--------------------- .note.nv.tkinfo           --------------------------
	.section	.note.nv.tkinfo,"",@"SHT_NOTE"
	.sectionflags	@"SHF_NOTE_NV_TKINFO"
	.tkinfo
        /*0018*/ 	.word	0x00000002
        /*0030*/ 	.string	""
        /*0030*/ 	.string	"ptxas"
        /*0030*/ 	.string	"Cuda compilation tools, release 13.0, V13.0.88"
        /*0030*/ 	.string	"Build cuda_13.0.r13.0/compiler.36424714_0"
        /*0030*/ 	.string	"-arch sm_100 -m 64 "



//--------------------- .note.nv.cuinfo           --------------------------
	.section	.note.nv.cuinfo,"",@"SHT_NOTE"
	.sectionflags	@"SHF_NOTE_NV_CUINFO"
        /*0018*/ 	.short	0x0002
        /*001a*/ 	.short	0x0064
        /*001c*/ 	.short	0x0082
	.zero		2


//--------------------- .nv.info                  --------------------------
	.section	.nv.info,"",@"SHT_CUDA_INFO"
	.align	4


	//----- nvinfo : EIATTR_REGCOUNT
	.align		4
        /*0000*/ 	.byte	0x04, 0x2f
        /*0002*/ 	.short	(.L_1 - .L_0)
	.align		4
.L_0:
        /*0004*/ 	.word	index@(_Z11mmul_kernelPKfS0_Pfiii)
        /*0008*/ 	.word	0x00000028


	//----- nvinfo : EIATTR_FRAME_SIZE
	.align		4
.L_1:
        /*000c*/ 	.byte	0x04, 0x11
        /*000e*/ 	.short	(.L_3 - .L_2)
	.align		4
.L_2:
        /*0010*/ 	.word	index@(_Z11mmul_kernelPKfS0_Pfiii)
        /*0014*/ 	.word	0x00000000


	//----- nvinfo : EIATTR_REGCOUNT
	.align		4
.L_3:
        /*0018*/ 	.byte	0x04, 0x2f
        /*001a*/ 	.short	(.L_5 - .L_4)
	.align		4
.L_4:
        /*001c*/ 	.word	index@(_Z22mmul_kernel_not_sharedPKfS0_Pfiii)
        /*0020*/ 	.word	0x00000020


	//----- nvinfo : EIATTR_FRAME_SIZE
	.align		4
.L_5:
        /*0024*/ 	.byte	0x04, 0x11
        /*0026*/ 	.short	(.L_7 - .L_6)
	.align		4
.L_6:
        /*0028*/ 	.word	index@(_Z22mmul_kernel_not_sharedPKfS0_Pfiii)
        /*002c*/ 	.word	0x00000000


	//----- nvinfo : EIATTR_MIN_STACK_SIZE
	.align		4
.L_7:
        /*0030*/ 	.byte	0x04, 0x12
        /*0032*/ 	.short	(.L_9 - .L_8)
	.align		4
.L_8:
        /*0034*/ 	.word	index@(_Z22mmul_kernel_not_sharedPKfS0_Pfiii)
        /*0038*/ 	.word	0x00000000


	//----- nvinfo : EIATTR_MIN_STACK_SIZE
	.align		4
.L_9:
        /*003c*/ 	.byte	0x04, 0x12
        /*003e*/ 	.short	(.L_11 - .L_10)
	.align		4
.L_10:
        /*0040*/ 	.word	index@(_Z11mmul_kernelPKfS0_Pfiii)
        /*0044*/ 	.word	0x00000000
.L_11:


//--------------------- .nv.compat                --------------------------
	.section	.nv.compat,"",@"SHT_CUDA_COMPAT_INFO"
	.align	4
        /*0000*/ 	.byte	0x02, 0x09, 0x00, 0x00, 0x02, 0x02, 0x01, 0x00, 0x02, 0x05, 0x05, 0x00, 0x03, 0x07, 0x01, 0x01
        /*0010*/ 	.byte	0x02, 0x03, 0x00, 0x00, 0x02, 0x06, 0x01, 0x00, 0x04, 0x0b, 0x08, 0x00, 0x09, 0x00, 0x00, 0x00
        /*0020*/ 	.byte	0x00, 0x00, 0x00, 0x00


//--------------------- .nv.info._Z22mmul_kernel_not_sharedPKfS0_Pfiii --------------------------
	.section	.nv.info._Z22mmul_kernel_not_sharedPKfS0_Pfiii,"",@"SHT_CUDA_INFO"
	.sectionflags	@""
	.align	4


	//----- nvinfo : EIATTR_CUDA_API_VERSION
	.align		4
        /*0000*/ 	.byte	0x04, 0x37
        /*0002*/ 	.short	(.L_13 - .L_12)
.L_12:
        /*0004*/ 	.word	0x00000082


	//----- nvinfo : EIATTR_KPARAM_INFO
	.align		4
.L_13:
        /*0008*/ 	.byte	0x04, 0x17
        /*000a*/ 	.short	(.L_15 - .L_14)
.L_14:
        /*000c*/ 	.word	0x00000000
        /*0010*/ 	.short	0x0005
        /*0012*/ 	.short	0x0020
        /*0014*/ 	.byte	0x00, 0xf0, 0x11, 0x00


	//----- nvinfo : EIATTR_KPARAM_INFO
	.align		4
.L_15:
        /*0018*/ 	.byte	0x04, 0x17
        /*001a*/ 	.short	(.L_17 - .L_16)
.L_16:
        /*001c*/ 	.word	0x00000000
        /*0020*/ 	.short	0x0004
        /*0022*/ 	.short	0x001c
        /*0024*/ 	.byte	0x00, 0xf0, 0x11, 0x00


	//----- nvinfo : EIATTR_KPARAM_INFO
	.align		4
.L_17:
        /*0028*/ 	.byte	0x04, 0x17
        /*002a*/ 	.short	(.L_19 - .L_18)
.L_18:
        /*002c*/ 	.word	0x00000000
        /*0030*/ 	.short	0x0003
        /*0032*/ 	.short	0x0018
        /*0034*/ 	.byte	0x00, 0xf0, 0x11, 0x00


	//----- nvinfo : EIATTR_KPARAM_INFO
	.align		4
.L_19:
        /*0038*/ 	.byte	0x04, 0x17
        /*003a*/ 	.short	(.L_21 - .L_20)
.L_20:
        /*003c*/ 	.word	0x00000000
        /*0040*/ 	.short	0x0002
        /*0042*/ 	.short	0x0010
        /*0044*/ 	.byte	0x00, 0xf5, 0x21, 0x00


	//----- nvinfo : EIATTR_KPARAM_INFO
	.align		4
.L_21:
        /*0048*/ 	.byte	0x04, 0x17
        /*004a*/ 	.short	(.L_23 - .L_22)
.L_22:
        /*004c*/ 	.word	0x00000000
        /*0050*/ 	.short	0x0001
        /*0052*/ 	.short	0x0008
        /*0054*/ 	.byte	0x00, 0xf5, 0x21, 0x00


	//----- nvinfo : EIATTR_KPARAM_INFO
	.align		4
.L_23:
        /*0058*/ 	.byte	0x04, 0x17
        /*005a*/ 	.short	(.L_25 - .L_24)
.L_24:
        /*005c*/ 	.word	0x00000000
        /*0060*/ 	.short	0x0000
        /*0062*/ 	.short	0x0000
        /*0064*/ 	.byte	0x00, 0xf5, 0x21, 0x00


	//----- nvinfo : EIATTR_SPARSE_MMA_MASK
	.align		4
.L_25:
        /*0068*/ 	.byte	0x03, 0x50
        /*006a*/ 	.short	0x0000


	//----- nvinfo : EIATTR_MAXREG_COUNT
	.align		4
        /*006c*/ 	.byte	0x03, 0x1b
        /*006e*/ 	.short	0x00ff


	//----- nvinfo : EIATTR_MERCURY_ISA_VERSION
	.align		4
        /*0070*/ 	.byte	0x03, 0x5f
        /*0072*/ 	.short	0x0101


	//----- nvinfo : EIATTR_VRC_CTA_INIT_COUNT
	.align		4
        /*0074*/ 	.byte	0x02, 0x4a
	.zero		1
	.zero		1


	//----- nvinfo : EIATTR_EXIT_INSTR_OFFSETS
	.align		4
        /*0078*/ 	.byte	0x04, 0x1c
        /*007a*/ 	.short	(.L_27 - .L_26)


	//   ....[0]....
.L_26:
        /*007c*/ 	.word	0x00000070


	//   ....[1]....
        /*0080*/ 	.word	0x000009b0


	//----- nvinfo : EIATTR_CRS_STACK_SIZE
	.align		4
.L_27:
        /*0084*/ 	.byte	0x04, 0x1e
        /*0086*/ 	.short	(.L_29 - .L_28)
.L_28:
        /*0088*/ 	.word	0x00000000


	//----- nvinfo : EIATTR_CBANK_PARAM_SIZE
	.align		4
.L_29:
        /*008c*/ 	.byte	0x03, 0x19
        /*008e*/ 	.short	0x0024


	//----- nvinfo : EIATTR_PARAM_CBANK
	.align		4
        /*0090*/ 	.byte	0x04, 0x0a
        /*0092*/ 	.short	(.L_31 - .L_30)
	.align		4
.L_30:
        /*0094*/ 	.word	index@(.nv.constant0._Z22mmul_kernel_not_sharedPKfS0_Pfiii)
        /*0098*/ 	.short	0x0380
        /*009a*/ 	.short	0x0024


	//----- nvinfo : EIATTR_SW_WAR
	.align		4
.L_31:
        /*009c*/ 	.byte	0x04, 0x36
        /*009e*/ 	.short	(.L_33 - .L_32)
.L_32:
        /*00a0*/ 	.word	0x00000008
.L_33:


//--------------------- .nv.info._Z11mmul_kernelPKfS0_Pfiii --------------------------
	.section	.nv.info._Z11mmul_kernelPKfS0_Pfiii,"",@"SHT_CUDA_INFO"
	.sectionflags	@""
	.align	4


	//----- nvinfo : EIATTR_CUDA_API_VERSION
	.align		4
        /*0000*/ 	.byte	0x04, 0x37
        /*0002*/ 	.short	(.L_35 - .L_34)
.L_34:
        /*0004*/ 	.word	0x00000082


	//----- nvinfo : EIATTR_KPARAM_INFO
	.align		4
.L_35:
        /*0008*/ 	.byte	0x04, 0x17
        /*000a*/ 	.short	(.L_37 - .L_36)
.L_36:
        /*000c*/ 	.word	0x00000000
        /*0010*/ 	.short	0x0005
        /*0012*/ 	.short	0x0020
        /*0014*/ 	.byte	0x00, 0xf0, 0x11, 0x00


	//----- nvinfo : EIATTR_KPARAM_INFO
	.align		4
.L_37:
        /*0018*/ 	.byte	0x04, 0x17
        /*001a*/ 	.short	(.L_39 - .L_38)
.L_38:
        /*001c*/ 	.word	0x00000000
        /*0020*/ 	.short	0x0004
        /*0022*/ 	.short	0x001c
        /*0024*/ 	.byte	0x00, 0xf0, 0x11, 0x00


	//----- nvinfo : EIATTR_KPARAM_INFO
	.align		4
.L_39:
        /*0028*/ 	.byte	0x04, 0x17
        /*002a*/ 	.short	(.L_41 - .L_40)
.L_40:
        /*002c*/ 	.word	0x00000000
        /*0030*/ 	.short	0x0003
        /*0032*/ 	.short	0x0018
        /*0034*/ 	.byte	0x00, 0xf0, 0x11, 0x00


	//----- nvinfo : EIATTR_KPARAM_INFO
	.align		4
.L_41:
        /*0038*/ 	.byte	0x04, 0x17
        /*003a*/ 	.short	(.L_43 - .L_42)
.L_42:
        /*003c*/ 	.word	0x00000000
        /*0040*/ 	.short	0x0002
        /*0042*/ 	.short	0x0010
        /*0044*/ 	.byte	0x00, 0xf5, 0x21, 0x00


	//----- nvinfo : EIATTR_KPARAM_INFO
	.align		4
.L_43:
        /*0048*/ 	.byte	0x04, 0x17
        /*004a*/ 	.short	(.L_45 - .L_44)
.L_44:
        /*004c*/ 	.word	0x00000000
        /*0050*/ 	.short	0x0001
        /*0052*/ 	.short	0x0008
        /*0054*/ 	.byte	0x00, 0xf5, 0x21, 0x00


	//----- nvinfo : EIATTR_KPARAM_INFO
	.align		4
.L_45:
        /*0058*/ 	.byte	0x04, 0x17
        /*005a*/ 	.short	(.L_47 - .L_46)
.L_46:
        /*005c*/ 	.word	0x00000000
        /*0060*/ 	.short	0x0000
        /*0062*/ 	.short	0x0000
        /*0064*/ 	.byte	0x00, 0xf5, 0x21, 0x00


	//----- nvinfo : EIATTR_SPARSE_MMA_MASK
	.align		4
.L_47:
        /*0068*/ 	.byte	0x03, 0x50
        /*006a*/ 	.short	0x0000


	//----- nvinfo : EIATTR_MAXREG_COUNT
	.align		4
        /*006c*/ 	.byte	0x03, 0x1b
        /*006e*/ 	.short	0x00ff


	//----- nvinfo : EIATTR_NUM_BARRIERS
	.align		4
        /*0070*/ 	.byte	0x02, 0x4c
        /*0072*/ 	.byte	0x01
	.zero		1


	//----- nvinfo : EIATTR_MERCURY_ISA_VERSION
	.align		4
        /*0074*/ 	.byte	0x03, 0x5f
        /*0076*/ 	.short	0x0101


	//----- nvinfo : EIATTR_VRC_CTA_INIT_COUNT
	.align		4
        /*0078*/ 	.byte	0x02, 0x4a
	.zero		1
	.zero		1


	//----- nvinfo : EIATTR_EXIT_INSTR_OFFSETS
	.align		4
        /*007c*/ 	.byte	0x04, 0x1c
        /*007e*/ 	.short	(.L_49 - .L_48)


	//   ....[0]....
.L_48:
        /*0080*/ 	.word	0x00000070


	//   ....[1]....
        /*0084*/ 	.word	0x00000c50


	//----- nvinfo : EIATTR_CRS_STACK_SIZE
	.align		4
.L_49:
        /*0088*/ 	.byte	0x04, 0x1e
        /*008a*/ 	.short	(.L_51 - .L_50)
.L_50:
        /*008c*/ 	.word	0x00000000


	//----- nvinfo : EIATTR_CBANK_PARAM_SIZE
	.align		4
.L_51:
        /*0090*/ 	.byte	0x03, 0x19
        /*0092*/ 	.short	0x0024


	//----- nvinfo : EIATTR_PARAM_CBANK
	.align		4
        /*0094*/ 	.byte	0x04, 0x0a
        /*0096*/ 	.short	(.L_53 - .L_52)
	.align		4
.L_52:
        /*0098*/ 	.word	index@(.nv.constant0._Z11mmul_kernelPKfS0_Pfiii)
        /*009c*/ 	.short	0x0380
        /*009e*/ 	.short	0x0024


	//----- nvinfo : EIATTR_SW_WAR
	.align		4
.L_53:
        /*00a0*/ 	.byte	0x04, 0x36
        /*00a2*/ 	.short	(.L_55 - .L_54)
.L_54:
        /*00a4*/ 	.word	0x00000008
.L_55:


//--------------------- .nv.callgraph             --------------------------
	.section	.nv.callgraph,"",@"SHT_CUDA_CALLGRAPH"
	.align	4
	.sectionentsize	8
	.align		4
        /*0000*/ 	.word	0x00000000
	.align		4
        /*0004*/ 	.word	0xffffffff
	.align		4
        /*0008*/ 	.word	0x00000000
	.align		4
        /*000c*/ 	.word	0xfffffffe
	.align		4
        /*0010*/ 	.word	0x00000000
	.align		4
        /*0014*/ 	.word	0xfffffffd
	.align		4
        /*0018*/ 	.word	0x00000000
	.align		4
        /*001c*/ 	.word	0xfffffffc


//--------------------- .text._Z22mmul_kernel_not_sharedPKfS0_Pfiii --------------------------
	.section	.text._Z22mmul_kernel_not_sharedPKfS0_Pfiii,"ax",@progbits
	.align	128
        .global         _Z22mmul_kernel_not_sharedPKfS0_Pfiii
        .type           _Z22mmul_kernel_not_sharedPKfS0_Pfiii,@function
        .size           _Z22mmul_kernel_not_sharedPKfS0_Pfiii,(.L_x_17 - _Z22mmul_kernel_not_sharedPKfS0_Pfiii)
        .other          _Z22mmul_kernel_not_sharedPKfS0_Pfiii,@"STO_CUDA_ENTRY STV_DEFAULT"
_Z22mmul_kernel_not_sharedPKfS0_Pfiii:
.text._Z22mmul_kernel_not_sharedPKfS0_Pfiii:
[----:B------:R-:W-:Y:S01]  /*0000*/  LDC R1, c[0x0][0x37c] ;  /* 0x0000df00ff017b82 */ /* 0x000fe20000000800 */
[----:B------:R-:W0:Y:S01]  /*0010*/  S2R R17, SR_TID.X ;  /* 0x0000000000117919 */ /* 0x000e220000002100 */
[----:B------:R-:W0:Y:S01]  /*0020*/  LDCU UR4, c[0x0][0x360] ;  /* 0x00006c00ff0477ac */ /* 0x000e220008000800 */
[----:B------:R-:W0:Y:S01]  /*0030*/  S2R R0, SR_CTAID.X ;  /* 0x0000000000007919 */ /* 0x000e220000002500 */
[----:B------:R-:W1:Y:S01]  /*0040*/  LDCU UR5, c[0x0][0x39c] ;  /* 0x00007380ff0577ac */ /* 0x000e620008000800 */
[----:B0-----:R-:W-:-:S05]  /*0050*/  IMAD R17, R0, UR4, R17 ;  /* 0x0000000400117c24 */ /* 0x001fca000f8e0211 */
[----:B-1----:R-:W-:-:S13]  /*0060*/  ISETP.GE.AND P0, PT, R17, UR5, PT ;  /* 0x0000000511007c0c */ /* 0x002fda000bf06270 */
[----:B------:R-:W-:Y:S05]  /*0070*/  @P0 EXIT ;  /* 0x000000000000094d */ /* 0x000fea0003800000 */
[----:B------:R-:W0:Y:S01]  /*0080*/  S2R R18, SR_TID.Y ;  /* 0x0000000000127919 */ /* 0x000e220000002200 */
[----:B------:R-:W1:Y:S01]  /*0090*/  LDCU UR8, c[0x0][0x364] ;  /* 0x00006c80ff0877ac */ /* 0x000e620008000800 */
[----:B------:R-:W2:Y:S01]  /*00a0*/  LDC R20, c[0x0][0x370] ;  /* 0x0000dc00ff147b82 */ /* 0x000ea20000000800 */
[----:B------:R-:W0:Y:S01]  /*00b0*/  S2R R3, SR_CTAID.Y ;  /* 0x0000000000037919 */ /* 0x000e220000002600 */
[----:B------:R-:W3:Y:S01]  /*00c0*/  LDCU.64 UR6, c[0x0][0x380] ;  /* 0x00007000ff0677ac */ /* 0x000ee20008000a00 */
[----:B------:R-:W1:Y:S01]  /*00d0*/  LDCU UR4, c[0x0][0x374] ;  /* 0x00006e80ff0477ac */ /* 0x000e620008000800 */
[----:B------:R-:W4:Y:S01]  /*00e0*/  LDCU.64 UR10, c[0x0][0x358] ;  /* 0x00006b00ff0a77ac */ /* 0x000f220008000a00 */
[----:B---3--:R-:W-:Y:S01]  /*00f0*/  UIADD3 UR5, UP0, UPT, UR6, 0x10, URZ ;  /* 0x0000001006057890 */ /* 0x008fe2000ff1e0ff */
[----:B--2---:R-:W-:-:S03]  /*0100*/  LOP3.LUT R16, R20, 0x7, RZ, 0xc0, !PT ;  /* 0x0000000714107812 */ /* 0x004fc600078ec0ff */
[----:B------:R-:W-:Y:S01]  /*0110*/  UIADD3.X UR6, UPT, UPT, URZ, UR7, URZ, UP0, !UPT ;  /* 0x00000007ff067290 */ /* 0x000fe200087fe4ff */
[----:B------:R-:W-:Y:S01]  /*0120*/  LOP3.LUT R15, R20, 0x7ffffff8, RZ, 0xc0, !PT ;  /* 0x7ffffff8140f7812 */ /* 0x000fe200078ec0ff */
[----:B-1----:R-:W-:Y:S02]  /*0130*/  UIMAD UR4, UR8, UR4, URZ ;  /* 0x00000004080472a4 */ /* 0x002fe4000f8e02ff */
[----:B0---4-:R-:W-:-:S10]  /*0140*/  IMAD R18, R3, UR8, R18 ;  /* 0x0000000803127c24 */ /* 0x011fd4000f8e0212 */
.L_x_7:
[----:B0-----:R-:W0:Y:S01]  /*0150*/  LDCU UR7, c[0x0][0x3a0] ;  /* 0x00007400ff0777ac */ /* 0x001e220008000800 */
[----:B------:R-:W-:Y:S01]  /*0160*/  BSSY.RECONVERGENT B0, `(.L_x_0) ;  /* 0x000007f000007945 */ /* 0x000fe20003800200 */
[----:B0-----:R-:W-:-:S13]  /*0170*/  ISETP.GE.AND P0, PT, R18, UR7, PT ;  /* 0x0000000712007c0c */ /* 0x001fda000bf06270 */
[----:B------:R-:W-:Y:S05]  /*0180*/  @P0 BRA `(.L_x_1) ;  /* 0x0000000400f00947 */ /* 0x000fea0003800000 */
[----:B------:R-:W-:-:S07]  /*0190*/  MOV R14, R18 ;  /* 0x00000012000e7202 */ /* 0x000fce0000000f00 */
.L_x_6:
[----:B0-----:R-:W0:Y:S01]  /*01a0*/  LDCU UR7, c[0x0][0x398] ;  /* 0x00007300ff0777ac */ /* 0x001e220008000800 */
[----:B------:R-:W-:Y:S01]  /*01b0*/  ISETP.GE.U32.AND P0, PT, R20, 0x8, PT ;  /* 0x000000081400780c */ /* 0x000fe20003f06070 */
[----:B------:R-:W-:Y:S01]  /*01c0*/  HFMA2 R26, -RZ, RZ, 0, 0 ;  /* 0x00000000ff1a7431 */ /* 0x000fe200000001ff */
[----:B------:R-:W-:Y:S01]  /*01d0*/  MOV R0, RZ ;  /* 0x000000ff00007202 */ /* 0x000fe20000000f00 */
[----:B0-----:R-:W-:-:S10]  /*01e0*/  IMAD R19, R14, UR7, RZ ;  /* 0x000000070e137c24 */ /* 0x001fd4000f8e02ff */
[----:B------:R-:W-:Y:S05]  /*01f0*/  @!P0 BRA `(.L_x_2) ;  /* 0x0000000000c08947 */ /* 0x000fea0003800000 */
[----:B------:R-:W-:Y:S02]  /*0200*/  LOP3.LUT R23, R20, 0xfffffff8, RZ, 0xc0, !PT ;  /* 0xfffffff814177812 */ /* 0x000fe400078ec0ff */
[----:B------:R-:W-:Y:S02]  /*0210*/  MOV R26, RZ ;  /* 0x000000ff001a7202 */ /* 0x000fe40000000f00 */
[----:B------:R-:W-:Y:S02]  /*0220*/  MOV R21, R19 ;  /* 0x0000001300157202 */ /* 0x000fe40000000f00 */
[----:B------:R-:W-:Y:S02]  /*0230*/  MOV R22, R17 ;  /* 0x0000001100167202 */ /* 0x000fe40000000f00 */
[----:B------:R-:W-:-:S07]  /*0240*/  IADD3 R23, PT, PT, -R23, RZ, RZ ;  /* 0x000000ff17177210 */ /* 0x000fce0007ffe1ff */
.L_x_3:
[----:B------:R-:W0:Y:S01]  /*0250*/  LDC.64 R8, c[0x0][0x388] ;  /* 0x0000e200ff087b82 */ /* 0x000e220000000a00 */
[----:B------:R-:W-:Y:S02]  /*0260*/  MOV R2, UR5 ;  /* 0x0000000500027c02 */ /* 0x000fe40008000f00 */
[----:B------:R-:W-:-:S05]  /*0270*/  MOV R3, UR6 ;  /* 0x0000000600037c02 */ /* 0x000fca0008000f00 */
[----:B------:R-:W1:Y:S01]  /*0280*/  LDC R25, c[0x0][0x39c] ;  /* 0x0000e700ff197b82 */ /* 0x000e620000000800 */
[----:B------:R-:W-:-:S05]  /*0290*/  IMAD.WIDE R2, R21, 0x4, R2 ;  /* 0x0000000415027825 */ /* 0x000fca00078e0202 */
[----:B------:R-:W2:Y:S04]  /*02a0*/  LDG.E R29, desc[UR10][R2.64+-0x10] ;  /* 0xfffff00a021d7981 */ /* 0x000ea8000c1e1900 */
[----:B------:R-:W3:Y:S04]  /*02b0*/  LDG.E R27, desc[UR10][R2.64+-0xc] ;  /* 0xfffff40a021b7981 */ /* 0x000ee8000c1e1900 */
[----:B------:R-:W4:Y:S01]  /*02c0*/  LDG.E R0, desc[UR10][R2.64+-0x8] ;  /* 0xfffff80a02007981 */ /* 0x000f22000c1e1900 */
[----:B0-----:R-:W-:-:S05]  /*02d0*/  IMAD.WIDE R8, R22, 0x4, R8 ;  /* 0x0000000416087825 */ /* 0x001fca00078e0208 */
[----:B------:R0:W2:Y:S01]  /*02e0*/  LDG.E R28, desc[UR10][R8.64] ;  /* 0x0000000a081c7981 */ /* 0x0000a2000c1e1900 */
[----:B-1----:R-:W-:-:S05]  /*02f0*/  IMAD.WIDE R12, R25, 0x4, R8 ;  /* 0x00000004190c7825 */ /* 0x002fca00078e0208 */
[----:B------:R1:W3:Y:S01]  /*0300*/  LDG.E R24, desc[UR10][R12.64] ;  /* 0x0000000a0c187981 */ /* 0x0002e2000c1e1900 */
[----:B------:R-:W-:-:S04]  /*0310*/  IMAD.WIDE R10, R25, 0x4, R12 ;  /* 0x00000004190a7825 */ /* 0x000fc800078e020c */
[C---:B------:R-:W-:Y:S02]  /*0320*/  IMAD.WIDE R6, R25.reuse, 0x4, R10 ;  /* 0x0000000419067825 */ /* 0x040fe400078e020a */
[----:B------:R-:W4:Y:S02]  /*0330*/  LDG.E R11, desc[UR10][R10.64] ;  /* 0x0000000a0a0b7981 */ /* 0x000f24000c1e1900 */
[C---:B------:R-:W-:Y:S02]  /*0340*/  IMAD.WIDE R4, R25.reuse, 0x4, R6 ;  /* 0x0000000419047825 */ /* 0x040fe400078e0206 */
[----:B------:R-:W5:Y:S02]  /*0350*/  LDG.E R6, desc[UR10][R6.64] ;  /* 0x0000000a06067981 */ /* 0x000f64000c1e1900 */
[C---:B0-----:R-:W-:Y:S02]  /*0360*/  IMAD.WIDE R8, R25.reuse, 0x4, R4 ;  /* 0x0000000419087825 */ /* 0x041fe400078e0204 */
[----:B------:R-:W5:Y:S02]  /*0370*/  LDG.E R4, desc[UR10][R4.64] ;  /* 0x0000000a04047981 */ /* 0x000f64000c1e1900 */
[----:B-1----:R-:W-:-:S02]  /*0380*/  IMAD.WIDE R12, R25, 0x4, R8 ;  /* 0x00000004190c7825 */ /* 0x002fc400078e0208 */
[----:B------:R-:W5:Y:S04]  /*0390*/  LDG.E R7, desc[UR10][R2.64+0x8] ;  /* 0x0000080a02077981 */ /* 0x000f68000c1e1900 */
[----:B------:R-:W5:Y:S04]  /*03a0*/  LDG.E R8, desc[UR10][R8.64] ;  /* 0x0000000a08087981 */ /* 0x000f68000c1e1900 */
[----:B------:R-:W5:Y:S04]  /*03b0*/  LDG.E R5, desc[UR10][R2.64+0x4] ;  /* 0x0000040a02057981 */ /* 0x000f68000c1e1900 */
[----:B------:R-:W5:Y:S04]  /*03c0*/  LDG.E R10, desc[UR10][R12.64] ;  /* 0x0000000a0c0a7981 */ /* 0x000f68000c1e1900 */
[----:B------:R-:W5:Y:S01]  /*03d0*/  LDG.E R9, desc[UR10][R2.64+0xc] ;  /* 0x00000c0a02097981 */ /* 0x000f62000c1e1900 */
[----:B--2---:R-:W-:-:S03]  /*03e0*/  FFMA R28, R29, R28, R26 ;  /* 0x0000001c1d1c7223 */ /* 0x004fc6000000001a */
[----:B------:R-:W5:Y:S01]  /*03f0*/  LDG.E R26, desc[UR10][R2.64+-0x4] ;  /* 0xfffffc0a021a7981 */ /* 0x000f62000c1e1900 */
[----:B---3--:R-:W-:-:S03]  /*0400*/  FFMA R27, R27, R24, R28 ;  /* 0x000000181b1b7223 */ /* 0x008fc6000000001c */
[----:B------:R-:W2:Y:S01]  /*0410*/  LDG.E R24, desc[UR10][R2.64] ;  /* 0x0000000a02187981 */ /* 0x000ea2000c1e1900 */
[----:B------:R-:W-:-:S06]  /*0420*/  IMAD.WIDE R28, R25, 0x4, R12 ;  /* 0x00000004191c7825 */ /* 0x000fcc00078e020c */
[----:B------:R-:W3:Y:S01]  /*0430*/  LDG.E R28, desc[UR10][R28.64] ;  /* 0x0000000a1c1c7981 */ /* 0x000ee2000c1e1900 */
[----:B----4-:R-:W-:Y:S01]  /*0440*/  FFMA R11, R0, R11, R27 ;  /* 0x0000000b000b7223 */ /* 0x010fe2000000001b */
[----:B------:R-:W-:-:S04]  /*0450*/  IADD3 R23, PT, PT, R23, 0x8, RZ ;  /* 0x0000000817177810 */ /* 0x000fc80007ffe0ff */
[----:B------:R-:W-:Y:S02]  /*0460*/  ISETP.NE.AND P0, PT, R23, RZ, PT ;  /* 0x000000ff1700720c */ /* 0x000fe40003f05270 */
[----:B------:R-:W-:Y:S02]  /*0470*/  LEA R22, R25, R22, 0x3 ;  /* 0x0000001619167211 */ /* 0x000fe400078e18ff */
[----:B------:R-:W-:Y:S01]  /*0480*/  IADD3 R21, PT, PT, R21, 0x8, RZ ;  /* 0x0000000815157810 */ /* 0x000fe20007ffe0ff */
[----:B-----5:R-:W-:-:S04]  /*0490*/  FFMA R11, R26, R6, R11 ;  /* 0x000000061a0b7223 */ /* 0x020fc8000000000b */
[----:B--2---:R-:W-:-:S04]  /*04a0*/  FFMA R4, R24, R4, R11 ;  /* 0x0000000418047223 */ /* 0x004fc8000000000b */
[----:B------:R-:W-:-:S04]  /*04b0*/  FFMA R4, R5, R8, R4 ;  /* 0x0000000805047223 */ /* 0x000fc80000000004 */
[----:B------:R-:W-:-:S04]  /*04c0*/  FFMA R4, R7, R10, R4 ;  /* 0x0000000a07047223 */ /* 0x000fc80000000004 */
[----:B---3--:R-:W-:Y:S01]  /*04d0*/  FFMA R26, R9, R28, R4 ;  /* 0x0000001c091a7223 */ /* 0x008fe20000000004 */
[----:B------:R-:W-:Y:S06]  /*04e0*/  @P0 BRA `(.L_x_3) ;  /* 0xfffffffc00580947 */ /* 0x000fec000383ffff */
[----:B------:R-:W-:-:S07]  /*04f0*/  MOV R0, R15 ;  /* 0x0000000f00007202 */ /* 0x000fce0000000f00 */
.L_x_2:
[----:B------:R-:W-:-:S13]  /*0500*/  ISETP.NE.AND P0, PT, R16, RZ, PT ;  /* 0x000000ff1000720c */ /* 0x000fda0003f05270 */
[----:B------:R-:W-:Y:S05]  /*0510*/  @!P0 BRA `(.L_x_4) ;  /* 0x0000000000e08947 */ /* 0x000fea0003800000 */
[----:B------:R-:W-:Y:S02]  /*0520*/  IADD3 R2, PT, PT, R16, -0x1, RZ ;  /* 0xffffffff10027810 */ /* 0x000fe40007ffe0ff */
[----:B------:R-:W-:Y:S02]  /*0530*/  LOP3.LUT P1, R12, R20, 0x3, RZ, 0xc0, !PT ;  /* 0x00000003140c7812 */ /* 0x000fe4000782c0ff */
[----:B------:R-:W-:-:S13]  /*0540*/  ISETP.GE.U32.AND P0, PT, R2, 0x3, PT ;  /* 0x000000030200780c */ /* 0x000fda0003f06070 */
[----:B------:R-:W-:Y:S05]  /*0550*/  @!P0 BRA `(.L_x_5) ;  /* 0x00000000005c8947 */ /* 0x000fea0003800000 */
[----:B------:R-:W0:Y:S01]  /*0560*/  LDC R11, c[0x0][0x39c] ;  /* 0x0000e700ff0b7b82 */ /* 0x000e220000000800 */
[----:B------:R-:W-:-:S07]  /*0570*/  IADD3 R7, PT, PT, R19, R0, RZ ;  /* 0x0000000013077210 */ /* 0x000fce0007ffe0ff */
[----:B------:R-:W1:Y:S08]  /*0580*/  LDC.64 R4, c[0x0][0x388] ;  /* 0x0000e200ff047b82 */ /* 0x000e700000000a00 */
[----:B------:R-:W2:Y:S01]  /*0590*/  LDC.64 R2, c[0x0][0x380] ;  /* 0x0000e000ff027b82 */ /* 0x000ea20000000a00 */
[----:B0-----:R-:W-:-:S04]  /*05a0*/  IMAD R9, R0, R11, R17 ;  /* 0x0000000b00097224 */ /* 0x001fc800078e0211 */
[----:B-1----:R-:W-:-:S04]  /*05b0*/  IMAD.WIDE R4, R9, 0x4, R4 ;  /* 0x0000000409047825 */ /* 0x002fc800078e0204 */
[----:B--2---:R-:W-:-:S04]  /*05c0*/  IMAD.WIDE R2, R7, 0x4, R2 ;  /* 0x0000000407027825 */ /* 0x004fc800078e0202 */
[C---:B------:R-:W-:Y:S01]  /*05d0*/  IMAD.WIDE R6, R11.reuse, 0x4, R4 ;  /* 0x000000040b067825 */ /* 0x040fe200078e0204 */
[----:B------:R-:W2:Y:S04]  /*05e0*/  LDG.E R13, desc[UR10][R2.64] ;  /* 0x0000000a020d7981 */ /* 0x000ea8000c1e1900 */
[----:B------:R-:W2:Y:S01]  /*05f0*/  LDG.E R4, desc[UR10][R4.64] ;  /* 0x0000000a04047981 */ /* 0x000ea2000c1e1900 */
[----:B------:R-:W-:-:S03]  /*0600*/  IMAD.WIDE R8, R11, 0x4, R6 ;  /* 0x000000040b087825 */ /* 0x000fc600078e0206 */
[----:B------:R-:W3:Y:S04]  /*0610*/  LDG.E R6, desc[UR10][R6.64] ;  /* 0x0000000a06067981 */ /* 0x000ee8000c1e1900 */
[----:B------:R-:W3:Y:S01]  /*0620*/  LDG.E R22, desc[UR10][R2.64+0x4] ;  /* 0x0000040a02167981 */ /* 0x000ee2000c1e1900 */
[----:B------:R-:W-:-:S03]  /*0630*/  IMAD.WIDE R10, R11, 0x4, R8 ;  /* 0x000000040b0a7825 */ /* 0x000fc600078e0208 */
[----:B------:R-:W4:Y:S04]  /*0640*/  LDG.E R21, desc[UR10][R8.64] ;  /* 0x0000000a08157981 */ /* 0x000f28000c1e1900 */
[----:B------:R-:W4:Y:S04]  /*0650*/  LDG.E R24, desc[UR10][R2.64+0x8] ;  /* 0x0000080a02187981 */ /* 0x000f28000c1e1900 */
[----:B------:R-:W5:Y:S04]  /*0660*/  LDG.E R28, desc[UR10][R2.64+0xc] ;  /* 0x00000c0a021c7981 */ /* 0x000f68000c1e1900 */
[----:B------:R-:W5:Y:S01]  /*0670*/  LDG.E R10, desc[UR10][R10.64] ;  /* 0x0000000a0a0a7981 */ /* 0x000f62000c1e1900 */
[----:B------:R-:W-:Y:S01]  /*0680*/  IADD3 R0, PT, PT, R0, 0x4, RZ ;  /* 0x0000000400007810 */ /* 0x000fe20007ffe0ff */
[----:B--2---:R-:W-:-:S04]  /*0690*/  FFMA R13, R13, R4, R26 ;  /* 0x000000040d0d7223 */ /* 0x004fc8000000001a */
[----:B---3--:R-:W-:-:S04]  /*06a0*/  FFMA R13, R22, R6, R13 ;  /* 0x00000006160d7223 */ /* 0x008fc8000000000d */
[----:B----4-:R-:W-:-:S04]  /*06b0*/  FFMA R13, R24, R21, R13 ;  /* 0x00000015180d7223 */ /* 0x010fc8000000000d */
[----:B-----5:R-:W-:-:S07]  /*06c0*/  FFMA R26, R28, R10, R13 ;  /* 0x0000000a1c1a7223 */ /* 0x020fce000000000d */
.L_x_5:
[----:B------:R-:W-:Y:S05]  /*06d0*/  @!P1 BRA `(.L_x_4) ;  /* 0x0000000000709947 */ /* 0x000fea0003800000 */
[----:B------:R-:W-:Y:S01]  /*06e0*/  ISETP.NE.AND P0, PT, R12, 0x1, PT ;  /* 0x000000010c00780c */ /* 0x000fe20003f05270 */
[----:B------:R-:W0:Y:S01]  /*06f0*/  LDC.64 R8, c[0x0][0x388] ;  /* 0x0000e200ff087b82 */ /* 0x000e220000000a00 */
[----:B------:R-:W-:-:S04]  /*0700*/  LOP3.LUT R2, R20, 0x1, RZ, 0xc0, !PT ;  /* 0x0000000114027812 */ /* 0x000fc800078ec0ff */
[----:B------:R-:W-:-:S03]  /*0710*/  ISETP.NE.U32.AND P1, PT, R2, 0x1, PT ;  /* 0x000000010200780c */ /* 0x000fc60003f25070 */
[----:B------:R-:W1:Y:S04]  /*0720*/  LDC.64 R6, c[0x0][0x380] ;  /* 0x0000e000ff067b82 */ /* 0x000e680000000a00 */
[----:B------:R-:W-:-:S04]  /*0730*/  @P0 IADD3 R11, PT, PT, R19, R0, RZ ;  /* 0x00000000130b0210 */ /* 0x000fc80007ffe0ff */
[----:B------:R-:W2:Y:S08]  /*0740*/  @P0 LDC R21, c[0x0][0x39c] ;  /* 0x0000e700ff150b82 */ /* 0x000eb00000000800 */
[----:B------:R-:W3:Y:S08]  /*0750*/  @!P1 LDC R12, c[0x0][0x39c] ;  /* 0x0000e700ff0c9b82 */ /* 0x000ef00000000800 */
[----:B------:R-:W4:Y:S01]  /*0760*/  LDC.64 R2, c[0x0][0x380] ;  /* 0x0000e000ff027b82 */ /* 0x000f220000000a00 */
[----:B-1----:R-:W-:-:S05]  /*0770*/  @P0 IMAD.WIDE R6, R11, 0x4, R6 ;  /* 0x000000040b060825 */ /* 0x002fca00078e0206 */
[----:B------:R-:W5:Y:S02]  /*0780*/  @P0 LDG.E R23, desc[UR10][R6.64] ;  /* 0x0000000a06170981 */ /* 0x000f64000c1e1900 */
[----:B------:R-:W1:Y:S01]  /*0790*/  LDC.64 R4, c[0x0][0x388] ;  /* 0x0000e200ff047b82 */ /* 0x000e620000000a00 */
[C---:B--2---:R-:W-:Y:S01]  /*07a0*/  @P0 IMAD R13, R0.reuse, R21, R17 ;  /* 0x00000015000d0224 */ /* 0x044fe200078e0211 */
[----:B------:R-:W-:-:S03]  /*07b0*/  @P0 IADD3 R0, PT, PT, R0, 0x2, RZ ;  /* 0x0000000200000810 */ /* 0x000fc60007ffe0ff */
[----:B0-----:R-:W-:Y:S01]  /*07c0*/  @P0 IMAD.WIDE R8, R13, 0x4, R8 ;  /* 0x000000040d080825 */ /* 0x001fe200078e0208 */
[----:B------:R-:W-:-:S04]  /*07d0*/  @!P1 IADD3 R19, PT, PT, R19, R0, RZ ;  /* 0x0000000013139210 */ /* 0x000fc80007ffe0ff */
[----:B------:R-:W5:Y:S01]  /*07e0*/  @P0 LDG.E R13, desc[UR10][R8.64] ;  /* 0x0000000a080d0981 */ /* 0x000f62000c1e1900 */
[----:B------:R-:W-:-:S04]  /*07f0*/  @P0 IMAD.WIDE R10, R21, 0x4, R8 ;  /* 0x00000004150a0825 */ /* 0x000fc800078e0208 */
[----:B---3--:R-:W-:Y:S02]  /*0800*/  @!P1 IMAD R21, R0, R12, R17 ;  /* 0x0000000c00159224 */ /* 0x008fe400078e0211 */
[----:B----4-:R-:W-:Y:S01]  /*0810*/  @!P1 IMAD.WIDE R2, R19, 0x4, R2 ;  /* 0x0000000413029825 */ /* 0x010fe200078e0202 */
[----:B------:R-:W2:Y:S04]  /*0820*/  @P0 LDG.E R0, desc[UR10][R6.64+0x4] ;  /* 0x0000040a06000981 */ /* 0x000ea8000c1e1900 */
[----:B------:R-:W2:Y:S01]  /*0830*/  @P0 LDG.E R10, desc[UR10][R10.64] ;  /* 0x0000000a0a0a0981 */ /* 0x000ea2000c1e1900 */
[----:B-1----:R-:W-:-:S03]  /*0840*/  @!P1 IMAD.WIDE R4, R21, 0x4, R4 ;  /* 0x0000000415049825 */ /* 0x002fc600078e0204 */
[----:B------:R-:W3:Y:S04]  /*0850*/  @!P1 LDG.E R3, desc[UR10][R2.64] ;  /* 0x0000000a02039981 */ /* 0x000ee8000c1e1900 */
[----:B------:R-:W3:Y:S01]  /*0860*/  @!P1 LDG.E R4, desc[UR10][R4.64] ;  /* 0x0000000a04049981 */ /* 0x000ee2000c1e1900 */
[----:B-----5:R-:W-:-:S04]  /*0870*/  @P0 FFMA R13, R23, R13, R26 ;  /* 0x0000000d170d0223 */ /* 0x020fc8000000001a */
[----:B--2---:R-:W-:-:S04]  /*0880*/  @P0 FFMA R26, R0, R10, R13 ;  /* 0x0000000a001a0223 */ /* 0x004fc8000000000d */
[----:B---3--:R-:W-:-:S07]  /*0890*/  @!P1 FFMA R26, R3, R4, R26 ;  /* 0x00000004031a9223 */ /* 0x008fce000000001a */
.L_x_4:
[----:B------:R-:W0:Y:S01]  /*08a0*/  LDC.64 R2, c[0x0][0x390] ;  /* 0x0000e400ff027b82 */ /* 0x000e220000000a00 */
[----:B------:R-:W1:Y:S02]  /*08b0*/  LDCU UR7, c[0x0][0x39c] ;  /* 0x00007380ff0777ac */ /* 0x000e640008000800 */
[----:B-1----:R-:W-:Y:S01]  /*08c0*/  IMAD R5, R14, UR7, R17 ;  /* 0x000000070e057c24 */ /* 0x002fe2000f8e0211 */
[----:B------:R-:W1:Y:S03]  /*08d0*/  LDCU UR7, c[0x0][0x3a0] ;  /* 0x00007400ff0777ac */ /* 0x000e660008000800 */
[----:B0-----:R-:W-:-:S05]  /*08e0*/  IMAD.WIDE R2, R5, 0x4, R2 ;  /* 0x0000000405027825 */ /* 0x001fca00078e0202 */
[----:B------:R-:W2:Y:S01]  /*08f0*/  LDG.E R5, desc[UR10][R2.64] ;  /* 0x0000000a02057981 */ /* 0x000ea2000c1e1900 */
[----:B------:R-:W-:-:S04]  /*0900*/  IADD3 R14, PT, PT, R14, UR4, RZ ;  /* 0x000000040e0e7c10 */ /* 0x000fc8000fffe0ff */
[----:B-1----:R-:W-:Y:S01]  /*0910*/  ISETP.GE.AND P0, PT, R14, UR7, PT ;  /* 0x000000070e007c0c */ /* 0x002fe2000bf06270 */
[----:B--2---:R-:W-:-:S05]  /*0920*/  FADD R5, R5, R26 ;  /* 0x0000001a05057221 */ /* 0x004fca0000000000 */
[----:B------:R0:W-:Y:S07]  /*0930*/  STG.E desc[UR10][R2.64], R5 ;  /* 0x0000000502007986 */ /* 0x0001ee000c10190a */
[----:B------:R-:W-:Y:S05]  /*0940*/  @!P0 BRA `(.L_x_6) ;  /* 0xfffffff800148947 */ /* 0x000fea000383ffff */
.L_x_1:
[----:B------:R-:W-:Y:S05]  /*0950*/  BSYNC.RECONVERGENT B0 ;  /* 0x0000000000007941 */ /* 0x000fea0003800200 */
.L_x_0:
[----:B------:R-:W1:Y:S01]  /*0960*/  LDCU UR7, c[0x0][0x360] ;  /* 0x00006c00ff0777ac */ /* 0x000e620008000800 */
[----:B------:R-:W2:Y:S01]  /*0970*/  LDCU UR8, c[0x0][0x39c] ;  /* 0x00007380ff0877ac */ /* 0x000ea20008000800 */
[----:B-1----:R-:W-:-:S05]  /*0980*/  IMAD R17, R20, UR7, R17 ;  /* 0x0000000714117c24 */ /* 0x002fca000f8e0211 */
[----:B--2---:R-:W-:-:S13]  /*0990*/  ISETP.GE.AND P0, PT, R17, UR8, PT ;  /* 0x0000000811007c0c */ /* 0x004fda000bf06270 */
[----:B------:R-:W-:Y:S05]  /*09a0*/  @!P0 BRA `(.L_x_7) ;  /* 0xfffffff400e88947 */ /* 0x000fea000383ffff */
[----:B------:R-:W-:Y:S05]  /*09b0*/  EXIT ;  /* 0x000000000000794d */ /* 0x000fea0003800000 */
.L_x_8:
[----:B------:R-:W-:-:S00]  /*09c0*/  BRA `(.L_x_8) ;  /* 0xfffffffc00fc7947 */ /* 0x000fc0000383ffff */
[----:B------:R-:W-:-:S00]  /*09d0*/  NOP ;  /* 0x0000000000007918 */ /* 0x000fc00000000000 */
        /* <DEDUP_REMOVED lines=10> */
.L_x_17:


//--------------------- .text._Z11mmul_kernelPKfS0_Pfiii --------------------------
	.section	.text._Z11mmul_kernelPKfS0_Pfiii,"ax",@progbits
	.align	128
        .global         _Z11mmul_kernelPKfS0_Pfiii
        .type           _Z11mmul_kernelPKfS0_Pfiii,@function
        .size           _Z11mmul_kernelPKfS0_Pfiii,(.L_x_18 - _Z11mmul_kernelPKfS0_Pfiii)
        .other          _Z11mmul_kernelPKfS0_Pfiii,@"STO_CUDA_ENTRY STV_DEFAULT"
_Z11mmul_kernelPKfS0_Pfiii:
.text._Z11mmul_kernelPKfS0_Pfiii:
        /* <DEDUP_REMOVED lines=8> */
[----:B------:R-:W0:Y:S01]  /*0080*/  S2UR UR6, SR_CgaCtaId ;  /* 0x00000000000679c3 */ /* 0x000e220000008800 */
[----:B------:R-:W1:Y:S01]  /*0090*/  S2R R2, SR_TID.Y ;  /* 0x0000000000027919 */ /* 0x000e620000002200 */
[----:B------:R-:W2:Y:S01]  /*00a0*/  LDCU UR7, c[0x0][0x364] ;  /* 0x00006c80ff0777ac */ /* 0x000ea20008000800 */
[----:B------:R-:W3:Y:S01]  /*00b0*/  S2R R5, SR_CTAID.Y ;  /* 0x0000000000057919 */ /* 0x000ee20000002600 */
[----:B------:R-:W-:Y:S01]  /*00c0*/  UMOV UR4, 0x400 ;  /* 0x0000040000047882 */ /* 0x000fe20000000000 */
[----:B------:R-:W4:Y:S03]  /*00d0*/  LDCU.64 UR10, c[0x0][0x358] ;  /* 0x00006b00ff0a77ac */ /* 0x000f260008000a00 */
[----:B------:R-:W4:Y:S01]  /*00e0*/  LDC R3, c[0x0][0x370] ;  /* 0x0000dc00ff037b82 */ /* 0x000f220000000800 */
[----:B------:R-:W2:Y:S01]  /*00f0*/  LDCU UR8, c[0x0][0x374] ;  /* 0x00006e80ff0877ac */ /* 0x000ea20008000800 */
[----:B------:R-:W-:-:S04]  /*0100*/  UIADD3 UR5, UPT, UPT, UR4, 0x10, URZ ;  /* 0x0000001004057890 */ /* 0x000fc8000fffe0ff */
[----:B0-----:R-:W-:Y:S02]  /*0110*/  ULEA UR5, UR6, UR5, 0x18 ;  /* 0x0000000506057291 */ /* 0x001fe4000f8ec0ff */
[----:B------:R-:W-:Y:S02]  /*0120*/  ULEA UR4, UR6, UR4, 0x18 ;  /* 0x0000000406047291 */ /* 0x000fe4000f8ec0ff */
[----:B--2---:R-:W-:Y:S02]  /*0130*/  UIMAD UR6, UR7, UR8, URZ ;  /* 0x00000008070672a4 */ /* 0x004fe4000f8e02ff */
[----:B------:R-:W-:Y:S02]  /*0140*/  LEA R9, R0, UR5, 0x2 ;  /* 0x0000000500097c11 */ /* 0x000fe4000f8e10ff */
[C---:B-1----:R-:W-:Y:S02]  /*0150*/  IADD3 R7, PT, PT, R2.reuse, 0x6, RZ ;  /* 0x0000000602077810 */ /* 0x042fe40007ffe0ff */
[C---:B------:R-:W-:Y:S01]  /*0160*/  IADD3 R11, PT, PT, R2.reuse, 0x4, RZ ;  /* 0x00000004020b7810 */ /* 0x040fe20007ffe0ff */
[----:B---3--:R-:W-:Y:S01]  /*0170*/  IMAD R5, R5, UR7, R2 ;  /* 0x0000000705057c24 */ /* 0x008fe2000f8e0202 */
[----:B------:R-:W-:-:S02]  /*0180*/  IADD3 R13, PT, PT, R2, 0x2, RZ ;  /* 0x00000002020d7810 */ /* 0x000fc40007ffe0ff */
[C---:B------:R-:W-:Y:S02]  /*0190*/  LEA R15, R2.reuse, UR4, 0x3 ;  /* 0x00000004020f7c11 */ /* 0x040fe4000f8e18ff */
[----:B------:R-:W-:-:S07]  /*01a0*/  LEA R6, R2, R9, 0x3 ;  /* 0x0000000902067211 */ /* 0x000fce00078e18ff */
.L_x_15:
[----:B0-----:R-:W0:Y:S01]  /*01b0*/  LDCU UR4, c[0x0][0x3a0] ;  /* 0x00007400ff0477ac */ /* 0x001e220008000800 */
[----:B------:R-:W-:Y:S01]  /*01c0*/  BSSY.RECONVERGENT B0, `(.L_x_9) ;  /* 0x00000a3000007945 */ /* 0x000fe20003800200 */
[----:B0-----:R-:W-:-:S13]  /*01d0*/  ISETP.GE.AND P0, PT, R5, UR4, PT ;  /* 0x0000000405007c0c */ /* 0x001fda000bf06270 */
[----:B------:R-:W-:Y:S05]  /*01e0*/  @P0 BRA `(.L_x_10) ;  /* 0x0000000800800947 */ /* 0x000fea0003800000 */
[----:B------:R-:W0:Y:S01]  /*01f0*/  LDCU UR4, c[0x0][0x39c] ;  /* 0x00007380ff0477ac */ /* 0x000e220008000800 */
[----:B------:R-:W-:Y:S01]  /*0200*/  MOV R17, R5 ;  /* 0x0000000500117202 */ /* 0x000fe20000000f00 */
[--C-:B0-----:R-:W-:Y:S02]  /*0210*/  IMAD R8, R7, UR4, R4.reuse ;  /* 0x0000000407087c24 */ /* 0x101fe4000f8e0204 */
[--C-:B------:R-:W-:Y:S02]  /*0220*/  IMAD R10, R13, UR4, R4.reuse ;  /* 0x000000040d0a7c24 */ /* 0x100fe4000f8e0204 */
[----:B------:R-:W-:-:S07]  /*0230*/  IMAD R12, R2, UR4, R4 ;  /* 0x00000004020c7c24 */ /* 0x000fce000f8e0204 */
.L_x_14:
[----:B0-----:R-:W0:Y:S01]  /*0240*/  LDCU UR4, c[0x0][0x398] ;  /* 0x00007300ff0477ac */ /* 0x001e220008000800 */
[----:B----4-:R-:W-:Y:S01]  /*0250*/  ISETP.GE.U32.AND P0, PT, R3, 0x4, PT ;  /* 0x000000040300780c */ /* 0x010fe20003f06070 */
[----:B------:R-:W-:Y:S01]  /*0260*/  HFMA2 R28, -RZ, RZ, 0, 0 ;  /* 0x00000000ff1c7431 */ /* 0x000fe200000001ff */
[----:B------:R-:W-:Y:S01]  /*0270*/  MOV R31, RZ ;  /* 0x000000ff001f7202 */ /* 0x000fe20000000f00 */
[----:B0-----:R-:W-:-:S10]  /*0280*/  IMAD R14, R17, UR4, R0 ;  /* 0x00000004110e7c24 */ /* 0x001fd4000f8e0200 */
[----:B------:R-:W-:Y:S05]  /*0290*/  @!P0 BRA `(.L_x_11) ;  /* 0x00000004003c8947 */ /* 0x000fea0003800000 */
[----:B------:R-:W0:Y:S01]  /*02a0*/  LDCU UR4, c[0x0][0x39c] ;  /* 0x00007380ff0477ac */ /* 0x000e220008000800 */
[----:B------:R-:W-:Y:S02]  /*02b0*/  LOP3.LUT R16, R3, 0xfffffffc, RZ, 0xc0, !PT ;  /* 0xfffffffc03107812 */ /* 0x000fe400078ec0ff */
[----:B------:R-:W-:Y:S02]  /*02c0*/  MOV R28, RZ ;  /* 0x000000ff001c7202 */ /* 0x000fe40000000f00 */
[----:B------:R-:W-:Y:S02]  /*02d0*/  MOV R31, R12 ;  /* 0x0000000c001f7202 */ /* 0x000fe40000000f00 */
[----:B------:R-:W-:Y:S02]  /*02e0*/  MOV R35, R10 ;  /* 0x0000000a00237202 */ /* 0x000fe40000000f00 */
[----:B------:R-:W-:Y:S02]  /*02f0*/  MOV R27, R8 ;  /* 0x00000008001b7202 */ /* 0x000fe40000000f00 */
[----:B------:R-:W-:-:S02]  /*0300*/  MOV R29, R14 ;  /* 0x0000000e001d7202 */ /* 0x000fc40000000f00 */
[----:B------:R-:W-:Y:S01]  /*0310*/  IADD3 R16, PT, PT, -R16, RZ, RZ ;  /* 0x000000ff10107210 */ /* 0x000fe20007ffe1ff */
[----:B0-----:R-:W-:-:S07]  /*0320*/  IMAD R33, R11, UR4, R4 ;  /* 0x000000040b217c24 */ /* 0x001fce000f8e0204 */
.L_x_12:
[----:B------:R-:W0:Y:S08]  /*0330*/  LDC.64 R18, c[0x0][0x380] ;  /* 0x0000e000ff127b82 */ /* 0x000e300000000a00 */
[----:B------:R-:W1:Y:S01]  /*0340*/  LDC.64 R20, c[0x0][0x388] ;  /* 0x0000e200ff147b82 */ /* 0x000e620000000a00 */
[----:B0-----:R-:W-:-:S05]  /*0350*/  IMAD.WIDE.U32 R36, R29, 0x4, R18 ;  /* 0x000000041d247825 */ /* 0x001fca00078e0012 */
[----:B------:R0:W2:Y:S01]  /*0360*/  LDG.E R30, desc[UR10][R36.64] ;  /* 0x0000000a241e7981 */ /* 0x0000a2000c1e1900 */
[----:B-1----:R-:W-:-:S06]  /*0370*/  IMAD.WIDE.U32 R24, R31, 0x4, R20 ;  /* 0x000000041f187825 */ /* 0x002fcc00078e0014 */
[----:B------:R-:W3:Y:S01]  /*0380*/  LDG.E R25, desc[UR10][R24.64] ;  /* 0x0000000a18197981 */ /* 0x000ee2000c1e1900 */
[----:B------:R-:W-:Y:S01]  /*0390*/  LEA R26, R0, R15, 0x2 ;  /* 0x0000000f001a7211 */ /* 0x000fe200078e10ff */
[----:B------:R-:W-:Y:S05]  /*03a0*/  WARPSYNC.ALL ;  /* 0x0000000000007948 */ /* 0x000fea0003800000 */
[----:B------:R-:W-:-:S05]  /*03b0*/  IADD3 R34, PT, PT, R29, 0x2, RZ ;  /* 0x000000021d227810 */ /* 0x000fca0007ffe0ff */
[----:B0-----:R-:W-:Y:S01]  /*03c0*/  IMAD.WIDE.U32 R36, R34, 0x4, R18 ;  /* 0x0000000422247825 */ /* 0x001fe200078e0012 */
[----:B--2---:R-:W-:Y:S04]  /*03d0*/  STS [R26], R30 ;  /* 0x0000001e1a007388 */ /* 0x004fe80000000800 */
[----:B---3--:R-:W-:Y:S01]  /*03e0*/  STS [R6], R25 ;  /* 0x0000001906007388 */ /* 0x008fe20000000800 */
[----:B------:R-:W-:Y:S06]  /*03f0*/  BAR.SYNC.DEFER_BLOCKING 0x0 ;  /* 0x0000000000007b1d */ /* 0x000fec0000010000 */
[----:B------:R-:W-:Y:S04]  /*0400*/  LDS R32, [R9] ;  /* 0x0000000009207984 */ /* 0x000fe80000000800 */
[----:B------:R-:W0:Y:S02]  /*0410*/  LDS.64 R22, [R15] ;  /* 0x000000000f167984 */ /* 0x000e240000000a00 */
[----:B0-----:R-:W-:-:S02]  /*0420*/  FFMA R22, R22, R32, R28 ;  /* 0x0000002016167223 */ /* 0x001fc4000000001c */
[----:B------:R-:W0:Y:S01]  /*0430*/  LDS R28, [R9+0x8] ;  /* 0x00000800091c7984 */ /* 0x000e220000000800 */
[----:B------:R-:W-:Y:S06]  /*0440*/  BAR.SYNC.DEFER_BLOCKING 0x0 ;  /* 0x0000000000007b1d */ /* 0x000fec0000010000 */
[----:B------:R1:W2:Y:S02]  /*0450*/  LDG.E R32, desc[UR10][R36.64] ;  /* 0x0000000a24207981 */ /* 0x0002a4000c1e1900 */
[----:B-1----:R-:W-:-:S05]  /*0460*/  IMAD.WIDE.U32 R36, R35, 0x4, R20 ;  /* 0x0000000423247825 */ /* 0x002fca00078e0014 */
[----:B------:R-:W3:Y:S01]  /*0470*/  LDG.E R30, desc[UR10][R36.64] ;  /* 0x0000000a241e7981 */ /* 0x000ee2000c1e1900 */
[----:B0-----:R-:W-:Y:S01]  /*0480*/  FFMA R23, R28, R23, R22 ;  /* 0x000000171c177223 */ /* 0x001fe20000000016 */
[----:B------:R-:W-:Y:S02]  /*0490*/  VIADD R22, R29, 0x4 ;  /* 0x000000041d167836 */ /* 0x000fe40000000000 */
[----:B--2---:R-:W-:Y:S04]  /*04a0*/  STS [R26], R32 ;  /* 0x000000201a007388 */ /* 0x004fe80000000800 */
[----:B---3--:R-:W-:Y:S01]  /*04b0*/  STS [R6], R30 ;  /* 0x0000001e06007388 */ /* 0x008fe20000000800 */
[----:B------:R-:W-:Y:S06]  /*04c0*/  BAR.SYNC.DEFER_BLOCKING 0x0 ;  /* 0x0000000000007b1d */ /* 0x000fec0000010000 */
[----:B------:R-:W-:Y:S04]  /*04d0*/  LDS R34, [R9] ;  /* 0x0000000009227984 */ /* 0x000fe80000000800 */
[----:B------:R-:W0:Y:S04]  /*04e0*/  LDS.64 R24, [R15] ;  /* 0x000000000f187984 */ /* 0x000e280000000a00 */
[----:B------:R-:W1:Y:S01]  /*04f0*/  LDS R37, [R9+0x8] ;  /* 0x0000080009257984 */ /* 0x000e620000000800 */
[----:B0-----:R-:W-:Y:S01]  /*0500*/  FFMA R24, R24, R34, R23 ;  /* 0x0000002218187223 */ /* 0x001fe20000000017 */
[----:B------:R-:W-:Y:S01]  /*0510*/  IMAD.WIDE.U32 R22, R22, 0x4, R18 ;  /* 0x0000000416167825 */ /* 0x000fe200078e0012 */
[----:B------:R-:W-:Y:S06]  /*0520*/  BAR.SYNC.DEFER_BLOCKING 0x0 ;  /* 0x0000000000007b1d */ /* 0x000fec0000010000 */
[----:B------:R0:W2:Y:S02]  /*0530*/  LDG.E R32, desc[UR10][R22.64] ;  /* 0x0000000a16207981 */ /* 0x0000a4000c1e1900 */
[----:B0-----:R-:W-:-:S05]  /*0540*/  IMAD.WIDE.U32 R22, R33, 0x4, R20 ;  /* 0x0000000421167825 */ /* 0x001fca00078e0014 */
[----:B------:R0:W3:Y:S01]  /*0550*/  LDG.E R34, desc[UR10][R22.64] ;  /* 0x0000000a16227981 */ /* 0x0000e2000c1e1900 */
[----:B------:R-:W-:-:S05]  /*0560*/  IADD3 R28, PT, PT, R29, 0x6, RZ ;  /* 0x000000061d1c7810 */ /* 0x000fca0007ffe0ff */
[----:B------:R-:W-:-:S04]  /*0570*/  IMAD.WIDE.U32 R18, R28, 0x4, R18 ;  /* 0x000000041c127825 */ /* 0x000fc800078e0012 */
[----:B0-----:R-:W-:Y:S01]  /*0580*/  IMAD.WIDE.U32 R22, R27, 0x4, R20 ;  /* 0x000000041b167825 */ /* 0x001fe200078e0014 */
[----:B--2---:R0:W-:Y:S01]  /*0590*/  STS [R26], R32 ;  /* 0x000000201a007388 */ /* 0x0041e20000000800 */
[----:B------:R-:W-:Y:S02]  /*05a0*/  IADD3 R16, PT, PT, R16, 0x4, RZ ;  /* 0x0000000410107810 */ /* 0x000fe40007ffe0ff */
[----:B-1----:R-:W-:Y:S01]  /*05b0*/  FFMA R25, R37, R25, R24 ;  /* 0x0000001925197223 */ /* 0x002fe20000000018 */
[----:B0-----:R-:W0:Y:S01]  /*05c0*/  LDC R32, c[0x0][0x39c] ;  /* 0x0000e700ff207b82 */ /* 0x001e220000000800 */
[----:B---3--:R-:W-:Y:S07]  /*05d0*/  STS [R6], R34 ;  /* 0x0000002206007388 */ /* 0x008fee0000000800 */
[----:B------:R-:W-:Y:S06]  /*05e0*/  BAR.SYNC.DEFER_BLOCKING 0x0 ;  /* 0x0000000000007b1d */ /* 0x000fec0000010000 */
[----:B------:R-:W-:Y:S04]  /*05f0*/  LDS R30, [R9] ;  /* 0x00000000091e7984 */ /* 0x000fe80000000800 */
[----:B------:R-:W-:Y:S04]  /*0600*/  LDS R28, [R9+0x8] ;  /* 0x00000800091c7984 */ /* 0x000fe80000000800 */
[----:B------:R-:W1:Y:S01]  /*0610*/  LDS.64 R20, [R15] ;  /* 0x000000000f147984 */ /* 0x000e620000000a00 */
[----:B------:R-:W-:Y:S06]  /*0620*/  BAR.SYNC.DEFER_BLOCKING 0x0 ;  /* 0x0000000000007b1d */ /* 0x000fec0000010000 */
[----:B------:R-:W2:Y:S04]  /*0630*/  LDG.E R19, desc[UR10][R18.64] ;  /* 0x0000000a12137981 */ /* 0x000ea8000c1e1900 */
[----:B------:R-:W3:Y:S01]  /*0640*/  LDG.E R36, desc[UR10][R22.64] ;  /* 0x0000000a16247981 */ /* 0x000ee2000c1e1900 */
[----:B------:R-:W-:Y:S01]  /*0650*/  ISETP.NE.AND P0, PT, R16, RZ, PT ;  /* 0x000000ff1000720c */ /* 0x000fe20003f05270 */
[----:B-1----:R-:W-:-:S04]  /*0660*/  FFMA R25, R20, R30, R25 ;  /* 0x0000001e14197223 */ /* 0x002fc80000000019 */
[----:B------:R-:W-:Y:S01]  /*0670*/  FFMA R21, R28, R21, R25 ;  /* 0x000000151c157223 */ /* 0x000fe20000000019 */
[C---:B0-----:R-:W-:Y:S02]  /*0680*/  LEA R27, R32.reuse, R27, 0x3 ;  /* 0x0000001b201b7211 */ /* 0x041fe400078e18ff */
[C---:B------:R-:W-:Y:S02]  /*0690*/  LEA R33, R32.reuse, R33, 0x3 ;  /* 0x0000002120217211 */ /* 0x040fe400078e18ff */
[C---:B------:R-:W-:Y:S02]  /*06a0*/  LEA R35, R32.reuse, R35, 0x3 ;  /* 0x0000002320237211 */ /* 0x040fe400078e18ff */
[----:B------:R-:W-:Y:S02]  /*06b0*/  LEA R31, R32, R31, 0x3 ;  /* 0x0000001f201f7211 */ /* 0x000fe400078e18ff */
[----:B------:R-:W-:Y:S01]  /*06c0*/  IADD3 R29, PT, PT, R29, 0x8, RZ ;  /* 0x000000081d1d7810 */ /* 0x000fe20007ffe0ff */
[----:B--2---:R-:W-:Y:S04]  /*06d0*/  STS [R26], R19 ;  /* 0x000000131a007388 */ /* 0x004fe80000000800 */
[----:B---3--:R-:W-:Y:S01]  /*06e0*/  STS [R6], R36 ;  /* 0x0000002406007388 */ /* 0x008fe20000000800 */
[----:B------:R-:W-:Y:S06]  /*06f0*/  BAR.SYNC.DEFER_BLOCKING 0x0 ;  /* 0x0000000000007b1d */ /* 0x000fec0000010000 */
[----:B------:R-:W-:Y:S04]  /*0700*/  LDS R18, [R9] ;  /* 0x0000000009127984 */ /* 0x000fe80000000800 */
[----:B------:R-:W0:Y:S04]  /*0710*/  LDS.64 R22, [R15] ;  /* 0x000000000f167984 */ /* 0x000e280000000a00 */
[----:B------:R-:W1:Y:S01]  /*0720*/  LDS R34, [R9+0x8] ;  /* 0x0000080009227984 */ /* 0x000e620000000800 */
[----:B0-----:R-:W-:-:S04]  /*0730*/  FFMA R21, R22, R18, R21 ;  /* 0x0000001216157223 */ /* 0x001fc80000000015 */
[----:B-1----:R-:W-:Y:S01]  /*0740*/  FFMA R28, R34, R23, R21 ;  /* 0x00000017221c7223 */ /* 0x002fe20000000015 */
[----:B------:R-:W-:Y:S06]  /*0750*/  BAR.SYNC.DEFER_BLOCKING 0x0 ;  /* 0x0000000000007b1d */ /* 0x000fec0000010000 */
[----:B------:R-:W-:Y:S05]  /*0760*/  @P0 BRA `(.L_x_12) ;  /* 0xfffffff800f00947 */ /* 0x000fea000383ffff */
[----:B------:R-:W-:-:S05]  /*0770*/  IMAD.SHL.U32 R31, R3, 0x2, RZ ;  /* 0x00000002031f7824 */ /* 0x000fca00078e00ff */
[----:B------:R-:W-:-:S07]  /*0780*/  LOP3.LUT R31, R31, 0xfffffff8, RZ, 0xc0, !PT ;  /* 0xfffffff81f1f7812 */ /* 0x000fce00078ec0ff */
.L_x_11:
[----:B------:R-:W-:-:S04]  /*0790*/  LOP3.LUT R30, R3, 0x3, RZ, 0xc0, !PT ;  /* 0x00000003031e7812 */ /* 0x000fc800078ec0ff */
[----:B------:R-:W-:-:S13]  /*07a0*/  ISETP.NE.AND P0, PT, R30, RZ, PT ;  /* 0x000000ff1e00720c */ /* 0x000fda0003f05270 */
[----:B------:R-:W-:Y:S05]  /*07b0*/  @!P0 BRA `(.L_x_13) ;  /* 0x0000000000e08947 */ /* 0x000fea0003800000 */
[----:B------:R-:W0:Y:S01]  /*07c0*/  LDC R29, c[0x0][0x39c] ;  /* 0x0000e700ff1d7b82 */ /* 0x000e220000000800 */
[-C--:B------:R-:W-:Y:S02]  /*07d0*/  IADD3 R16, PT, PT, R2, R31.reuse, RZ ;  /* 0x0000001f02107210 */ /* 0x080fe40007ffe0ff */
[----:B------:R-:W-:-:S05]  /*07e0*/  IADD3 R31, PT, PT, R14, R31, RZ ;  /* 0x0000001f0e1f7210 */ /* 0x000fca0007ffe0ff */
[----:B------:R-:W1:Y:S08]  /*07f0*/  LDC.64 R22, c[0x0][0x380] ;  /* 0x0000e000ff167b82 */ /* 0x000e700000000a00 */
[----:B------:R-:W2:Y:S01]  /*0800*/  LDC.64 R18, c[0x0][0x388] ;  /* 0x0000e200ff127b82 */ /* 0x000ea20000000a00 */
[----:B0-----:R-:W-:Y:S02]  /*0810*/  IMAD R25, R16, R29, R4 ;  /* 0x0000001d10197224 */ /* 0x001fe400078e0204 */
[----:B-1----:R-:W-:-:S06]  /*0820*/  IMAD.WIDE.U32 R26, R31, 0x4, R22 ;  /* 0x000000041f1a7825 */ /* 0x002fcc00078e0016 */
[----:B------:R-:W3:Y:S01]  /*0830*/  LDG.E R27, desc[UR10][R26.64] ;  /* 0x0000000a1a1b7981 */ /* 0x000ee2000c1e1900 */
[----:B--2---:R-:W-:-:S06]  /*0840*/  IMAD.WIDE.U32 R24, R25, 0x4, R18 ;  /* 0x0000000419187825 */ /* 0x004fcc00078e0012 */
[----:B------:R-:W2:Y:S01]  /*0850*/  LDG.E R25, desc[UR10][R24.64] ;  /* 0x0000000a18197981 */ /* 0x000ea2000c1e1900 */
[----:B------:R-:W-:Y:S01]  /*0860*/  LEA R14, R0, R15, 0x2 ;  /* 0x0000000f000e7211 */ /* 0x000fe200078e10ff */
[----:B------:R-:W-:Y:S05]  /*0870*/  WARPSYNC.ALL ;  /* 0x0000000000007948 */ /* 0x000fea0003800000 */
[----:B------:R-:W-:Y:S01]  /*0880*/  ISETP.NE.AND P0, PT, R30, 0x1, PT ;  /* 0x000000011e00780c */ /* 0x000fe20003f05270 */
[----:B---3--:R-:W-:Y:S04]  /*0890*/  STS [R14], R27 ;  /* 0x0000001b0e007388 */ /* 0x008fe80000000800 */
[----:B--2---:R-:W-:Y:S01]  /*08a0*/  STS [R6], R25 ;  /* 0x0000001906007388 */ /* 0x004fe20000000800 */
[----:B------:R-:W-:Y:S06]  /*08b0*/  BAR.SYNC.DEFER_BLOCKING 0x0 ;  /* 0x0000000000007b1d */ /* 0x000fec0000010000 */
[----:B------:R-:W-:Y:S04]  /*08c0*/  LDS R33, [R9] ;  /* 0x0000000009217984 */ /* 0x000fe80000000800 */
[----:B------:R-:W0:Y:S04]  /*08d0*/  LDS.64 R20, [R15] ;  /* 0x000000000f147984 */ /* 0x000e280000000a00 */
[----:B------:R-:W1:Y:S01]  /*08e0*/  LDS R35, [R9+0x8] ;  /* 0x0000080009237984 */ /* 0x000e620000000800 */
[----:B0-----:R-:W-:-:S04]  /*08f0*/  FFMA R20, R20, R33, R28 ;  /* 0x0000002114147223 */ /* 0x001fc8000000001c */
[----:B-1----:R-:W-:Y:S01]  /*0900*/  FFMA R28, R35, R21, R20 ;  /* 0x00000015231c7223 */ /* 0x002fe20000000014 */
[----:B------:R-:W-:Y:S06]  /*0910*/  BAR.SYNC.DEFER_BLOCKING 0x0 ;  /* 0x0000000000007b1d */ /* 0x000fec0000010000 */
[----:B------:R-:W-:Y:S05]  /*0920*/  @!P0 BRA `(.L_x_13) ;  /* 0x0000000000848947 */ /* 0x000fea0003800000 */
[----:B------:R-:W-:Y:S02]  /*0930*/  IADD3 R20, PT, PT, R16, 0x2, RZ ;  /* 0x0000000210147810 */ /* 0x000fe40007ffe0ff */
[----:B------:R-:W-:-:S03]  /*0940*/  IADD3 R25, PT, PT, R31, 0x2, RZ ;  /* 0x000000021f197810 */ /* 0x000fc60007ffe0ff */
[----:B------:R-:W-:Y:S02]  /*0950*/  IMAD R21, R20, R29, R4 ;  /* 0x0000001d14157224 */ /* 0x000fe400078e0204 */
[----:B------:R-:W-:-:S04]  /*0960*/  IMAD.WIDE.U32 R24, R25, 0x4, R22 ;  /* 0x0000000419187825 */ /* 0x000fc800078e0016 */
[----:B------:R-:W-:Y:S02]  /*0970*/  IMAD.WIDE.U32 R20, R21, 0x4, R18 ;  /* 0x0000000415147825 */ /* 0x000fe400078e0012 */
[----:B------:R-:W2:Y:S04]  /*0980*/  LDG.E R25, desc[UR10][R24.64] ;  /* 0x0000000a18197981 */ /* 0x000ea8000c1e1900 */
[----:B------:R-:W3:Y:S01]  /*0990*/  LDG.E R21, desc[UR10][R20.64] ;  /* 0x0000000a14157981 */ /* 0x000ee2000c1e1900 */
[----:B------:R-:W-:-:S13]  /*09a0*/  ISETP.NE.AND P0, PT, R30, 0x2, PT ;  /* 0x000000021e00780c */ /* 0x000fda0003f05270 */
[----:B------:R-:W-:Y:S02]  /*09b0*/  @P0 IADD3 R16, PT, PT, R16, 0x4, RZ ;  /* 0x0000000410100810 */ /* 0x000fe40007ffe0ff */
[----:B------:R-:W-:-:S03]  /*09c0*/  @P0 IADD3 R31, PT, PT, R31, 0x4, RZ ;  /* 0x000000041f1f0810 */ /* 0x000fc60007ffe0ff */
[----:B------:R-:W-:Y:S02]  /*09d0*/  @P0 IMAD R27, R16, R29, R4 ;  /* 0x0000001d101b0224 */ /* 0x000fe400078e0204 */
[----:B------:R-:W-:-:S04]  /*09e0*/  @P0 IMAD.WIDE.U32 R22, R31, 0x4, R22 ;  /* 0x000000041f160825 */ /* 0x000fc800078e0016 */
[----:B------:R-:W-:Y:S01]  /*09f0*/  @P0 IMAD.WIDE.U32 R26, R27, 0x4, R18 ;  /* 0x000000041b1a0825 */ /* 0x000fe200078e0012 */
[----:B--2---:R-:W-:Y:S04]  /*0a00*/  STS [R14], R25 ;  /* 0x000000190e007388 */ /* 0x004fe80000000800 */
[----:B---3--:R-:W-:Y:S01]  /*0a10*/  STS [R6], R21 ;  /* 0x0000001506007388 */ /* 0x008fe20000000800 */
[----:B------:R-:W-:Y:S06]  /*0a20*/  BAR.SYNC.DEFER_BLOCKING 0x0 ;  /* 0x0000000000007b1d */ /* 0x000fec0000010000 */
[----:B------:R-:W-:Y:S04]  /*0a30*/  LDS R29, [R9] ;  /* 0x00000000091d7984 */ /* 0x000fe80000000800 */
[----:B------:R-:W-:Y:S04]  /*0a40*/  LDS R31, [R9+0x8] ;  /* 0x00000800091f7984 */ /* 0x000fe80000000800 */
[----:B------:R-:W0:Y:S01]  /*0a50*/  LDS.64 R18, [R15] ;  /* 0x000000000f127984 */ /* 0x000e220000000a00 */
[----:B------:R-:W-:Y:S06]  /*0a60*/  BAR.SYNC.DEFER_BLOCKING 0x0 ;  /* 0x0000000000007b1d */ /* 0x000fec0000010000 */
[----:B------:R-:W2:Y:S04]  /*0a70*/  @P0 LDG.E R23, desc[UR10][R22.64] ;  /* 0x0000000a16170981 */ /* 0x000ea8000c1e1900 */
[----:B------:R-:W3:Y:S01]  /*0a80*/  @P0 LDG.E R27, desc[UR10][R26.64] ;  /* 0x0000000a1a1b0981 */ /* 0x000ee2000c1e1900 */
[----:B0-----:R-:W-:-:S04]  /*0a90*/  FFMA R18, R18, R29, R28 ;  /* 0x0000001d12127223 */ /* 0x001fc8000000001c */
[----:B------:R-:W-:Y:S01]  /*0aa0*/  FFMA R28, R31, R19, R18 ;  /* 0x000000131f1c7223 */ /* 0x000fe20000000012 */
[----:B--2---:R-:W-:Y:S04]  /*0ab0*/  @P0 STS [R14], R23 ;  /* 0x000000170e000388 */ /* 0x004fe80000000800 */
[----:B---3--:R-:W-:Y:S01]  /*0ac0*/  @P0 STS [R6], R27 ;  /* 0x0000001b06000388 */ /* 0x008fe20000000800 */
[----:B------:R-:W-:Y:S06]  /*0ad0*/  @P0 BAR.SYNC.DEFER_BLOCKING 0x0 ;  /* 0x0000000000000b1d */ /* 0x000fec0000010000 */
[----:B------:R-:W-:Y:S04]  /*0ae0*/  @P0 LDS R25, [R9] ;  /* 0x0000000009190984 */ /* 0x000fe80000000800 */
[----:B------:R-:W0:Y:S04]  /*0af0*/  @P0 LDS.64 R20, [R15] ;  /* 0x000000000f140984 */ /* 0x000e280000000a00 */
[----:B------:R-:W1:Y:S01]  /*0b00*/  @P0 LDS R33, [R9+0x8] ;  /* 0x0000080009210984 */ /* 0x000e620000000800 */
[----:B0-----:R-:W-:-:S04]  /*0b10*/  @P0 FFMA R20, R20, R25, R28 ;  /* 0x0000001914140223 */ /* 0x001fc8000000001c */
[----:B-1----:R-:W-:Y:S01]  /*0b20*/  @P0 FFMA R28, R33, R21, R20 ;  /* 0x00000015211c0223 */ /* 0x002fe20000000014 */
[----:B------:R-:W-:Y:S06]  /*0b30*/  @P0 BAR.SYNC.DEFER_BLOCKING 0x0 ;  /* 0x0000000000000b1d */ /* 0x000fec0000010000 */
.L_x_13:
        /* <DEDUP_REMOVED lines=11> */
.L_x_10:
[----:B----4-:R-:W-:Y:S05]  /*0bf0*/  BSYNC.RECONVERGENT B0 ;  /* 0x0000000000007941 */ /* 0x010fea0003800200 */
.L_x_9:
[----:B------:R-:W1:Y:S01]  /*0c00*/  LDCU UR4, c[0x0][0x360] ;  /* 0x00006c00ff0477ac */ /* 0x000e620008000800 */
[----:B------:R-:W2:Y:S01]  /*0c10*/  LDCU UR5, c[0x0][0x39c] ;  /* 0x00007380ff0577ac */ /* 0x000ea20008000800 */
[----:B-1----:R-:W-:-:S05]  /*0c20*/  IMAD R4, R3, UR4, R4 ;  /* 0x0000000403047c24 */ /* 0x002fca000f8e0204 */
[----:B--2---:R-:W-:-:S13]  /*0c30*/  ISETP.GE.AND P0, PT, R4, UR5, PT ;  /* 0x0000000504007c0c */ /* 0x004fda000bf06270 */
[----:B------:R-:W-:Y:S05]  /*0c40*/  @!P0 BRA `(.L_x_15) ;  /* 0xfffffff400588947 */ /* 0x000fea000383ffff */
[----:B------:R-:W-:Y:S05]  /*0c50*/  EXIT ;  /* 0x000000000000794d */ /* 0x000fea0003800000 */
.L_x_16:
        /* <DEDUP_REMOVED lines=10> */
.L_x_18:


//--------------------- .nv.shared.reserved.0     --------------------------
	.section	.nv.shared.reserved.0,"aw",@nobits
	.weak		__nv_reservedSMEM_offset_0_alias
	.size		__nv_reservedSMEM_offset_0_alias, 0, 64
	.other		__nv_reservedSMEM_offset_0_alias,@"STO_CUDA_RESERVED_SHARED STV_DEFAULT"
__nv_reservedSMEM_offset_0_alias:
	.zero		0
	.zero		64


//--------------------- .nv.shared._Z11mmul_kernelPKfS0_Pfiii --------------------------
	.section	.nv.shared._Z11mmul_kernelPKfS0_Pfiii,"aw",@nobits
	.sectionflags	@""
	.align	4
.nv.shared._Z11mmul_kernelPKfS0_Pfiii:
	.zero		1056


//--------------------- .nv.constant0._Z22mmul_kernel_not_sharedPKfS0_Pfiii --------------------------
	.section	.nv.constant0._Z22mmul_kernel_not_sharedPKfS0_Pfiii,"a",@progbits
	.sectionflags	@""
	.align	4
.nv.constant0._Z22mmul_kernel_not_sharedPKfS0_Pfiii:
	.zero		932


//--------------------- .nv.constant0._Z11mmul_kernelPKfS0_Pfiii --------------------------
	.section	.nv.constant0._Z11mmul_kernelPKfS0_Pfiii,"a",@progbits
	.sectionflags	@""
	.align	4
.nv.constant0._Z11mmul_kernelPKfS0_Pfiii:
	.zero		932


//--------------------- SYMBOLS --------------------------

	.type		.nv.reservedSmem.offset0,@object
	.size		.nv.reservedSmem.offset0,0x4
	.type		.nv.reservedSmem.cap,@object
	.size		.nv.reservedSmem.cap,0x4
